	.headerflags	@"EF_CUDA_TEXMODE_UNIFIED EF_CUDA_64BIT_ADDRESS EF_CUDA_SM80 EF_CUDA_VIRTUAL_SM(EF_CUDA_SM80)"
	.elftype	@"ET_EXEC"


//--------------------- .nv.info                  --------------------------
	.section	.nv.info,"",@"SHT_CUDA_INFO"
	.align	4


	//----- nvinfo : EIATTR_REGCOUNT
	.align		4
        /*0000*/ 	.byte	0x04, 0x2f
        /*0002*/ 	.short	(.L_1 - .L_0)
	.align		4
.L_0:
        /*0004*/ 	.word	index@(matmul_kernel)
        /*0008*/ 	.word	0x000000ff


	//----- nvinfo : EIATTR_MIN_STACK_SIZE
	.align		4
.L_1:
        /*000c*/ 	.byte	0x04, 0x12
        /*000e*/ 	.short	(.L_3 - .L_2)
	.align		4
.L_2:
        /*0010*/ 	.word	index@(matmul_kernel)
        /*0014*/ 	.word	0x00000000


	//----- nvinfo : EIATTR_FRAME_SIZE
	.align		4
.L_3:
        /*0018*/ 	.byte	0x04, 0x11
        /*001a*/ 	.short	(.L_5 - .L_4)
	.align		4
.L_4:
        /*001c*/ 	.word	index@(matmul_kernel)
        /*0020*/ 	.word	0x00000000


	//----- nvinfo : EIATTR_MIN_STACK_SIZE
	.align		4
.L_5:
        /*0024*/ 	.byte	0x04, 0x12
        /*0026*/ 	.short	(.L_7 - .L_6)
	.align		4
.L_6:
        /*0028*/ 	.word	index@(matmul_kernel)
        /*002c*/ 	.word	0x00000000
.L_7:


//--------------------- .nv.info.matmul_kernel    --------------------------
	.section	.nv.info.matmul_kernel,"",@"SHT_CUDA_INFO"
	.sectionflags	@""
	.align	4


	//----- nvinfo : EIATTR_CUDA_API_VERSION
	.align		4
        /*0000*/ 	.byte	0x04, 0x37
        /*0002*/ 	.short	(.L_9 - .L_8)
.L_8:
        /*0004*/ 	.word	0x0000007c


	//----- nvinfo : EIATTR_SW2861232_WAR
	.align		4
.L_9:
        /*0008*/ 	.byte	0x01, 0x35
	.zero		2


	//----- nvinfo : EIATTR_PARAM_CBANK
	.align		4
        /*000c*/ 	.byte	0x04, 0x0a
        /*000e*/ 	.short	(.L_11 - .L_10)
	.align		4
.L_10:
        /*0010*/ 	.word	index@(.nv.constant0.matmul_kernel)
        /*0014*/ 	.short	0x0160
        /*0016*/ 	.short	0x0030


	//----- nvinfo : EIATTR_CBANK_PARAM_SIZE
	.align		4
.L_11:
        /*0018*/ 	.byte	0x03, 0x19
        /*001a*/ 	.short	0x0030


	//----- nvinfo : EIATTR_KPARAM_INFO
	.align		4
        /*001c*/ 	.byte	0x04, 0x17
        /*001e*/ 	.short	(.L_13 - .L_12)
.L_12:
        /*0020*/ 	.word	0x00000000
        /*0024*/ 	.short	0x0008
        /*0026*/ 	.short	0x002c
        /*0028*/ 	.byte	0x00, 0xf0, 0x11, 0x00


	//----- nvinfo : EIATTR_KPARAM_INFO
	.align		4
.L_13:
        /*002c*/ 	.byte	0x04, 0x17
        /*002e*/ 	.short	(.L_15 - .L_14)
.L_14:
        /*0030*/ 	.word	0x00000000
        /*0034*/ 	.short	0x0007
        /*0036*/ 	.short	0x0028
        /*0038*/ 	.byte	0x00, 0xf0, 0x11, 0x00


	//----- nvinfo : EIATTR_KPARAM_INFO
	.align		4
.L_15:
        /*003c*/ 	.byte	0x04, 0x17
        /*003e*/ 	.short	(.L_17 - .L_16)
.L_16:
        /*0040*/ 	.word	0x00000000
        /*0044*/ 	.short	0x0006
        /*0046*/ 	.short	0x0024
        /*0048*/ 	.byte	0x00, 0xf0, 0x11, 0x00


	//----- nvinfo : EIATTR_KPARAM_INFO
	.align		4
.L_17:
        /*004c*/ 	.byte	0x04, 0x17
        /*004e*/ 	.short	(.L_19 - .L_18)
.L_18:
        /*0050*/ 	.word	0x00000000
        /*0054*/ 	.short	0x0005
        /*0056*/ 	.short	0x0020
        /*0058*/ 	.byte	0x00, 0xf0, 0x11, 0x00


	//----- nvinfo : EIATTR_KPARAM_INFO
	.align		4
.L_19:
        /*005c*/ 	.byte	0x04, 0x17
        /*005e*/ 	.short	(.L_21 - .L_20)
.L_20:
        /*0060*/ 	.word	0x00000000
        /*0064*/ 	.short	0x0004
        /*0066*/ 	.short	0x001c
        /*0068*/ 	.byte	0x00, 0xf0, 0x11, 0x00


	//----- nvinfo : EIATTR_KPARAM_INFO
	.align		4
.L_21:
        /*006c*/ 	.byte	0x04, 0x17
        /*006e*/ 	.short	(.L_23 - .L_22)
.L_22:
        /*0070*/ 	.word	0x00000000
        /*0074*/ 	.short	0x0003
        /*0076*/ 	.short	0x0018
        /*0078*/ 	.byte	0x00, 0xf0, 0x11, 0x00


	//----- nvinfo : EIATTR_KPARAM_INFO
	.align		4
.L_23:
        /*007c*/ 	.byte	0x04, 0x17
        /*007e*/ 	.short	(.L_25 - .L_24)
.L_24:
        /*0080*/ 	.word	0x00000000
        /*0084*/ 	.short	0x0002
        /*0086*/ 	.short	0x0010
        /*0088*/ 	.byte	0x00, 0xf0, 0x21, 0x00


	//----- nvinfo : EIATTR_KPARAM_INFO
	.align		4
.L_25:
        /*008c*/ 	.byte	0x04, 0x17
        /*008e*/ 	.short	(.L_27 - .L_26)
.L_26:
        /*0090*/ 	.word	0x00000000
        /*0094*/ 	.short	0x0001
        /*0096*/ 	.short	0x0008
        /*0098*/ 	.byte	0x00, 0xf0, 0x21, 0x00


	//----- nvinfo : EIATTR_KPARAM_INFO
	.align		4
.L_27:
        /*009c*/ 	.byte	0x04, 0x17
        /*009e*/ 	.short	(.L_29 - .L_28)
.L_28:
        /*00a0*/ 	.word	0x00000000
        /*00a4*/ 	.short	0x0000
        /*00a6*/ 	.short	0x0000
        /*00a8*/ 	.byte	0x00, 0xf0, 0x21, 0x00


	//----- nvinfo : EIATTR_MAXREG_COUNT
	.align		4
.L_29:
        /*00ac*/ 	.byte	0x03, 0x1b
        /*00ae*/ 	.short	0x00ff


	//----- nvinfo : EIATTR_EXIT_INSTR_OFFSETS
	.align		4
        /*00b0*/ 	.byte	0x04, 0x1c
        /*00b2*/ 	.short	(.L_31 - .L_30)


	//   ....[0]....
.L_30:
        /*00b4*/ 	.word	0x000047a0


	//   ....[1]....
        /*00b8*/ 	.word	0x000047d0


	//----- nvinfo : EIATTR_MAX_THREADS
	.align		4
.L_31:
        /*00bc*/ 	.byte	0x04, 0x05
        /*00be*/ 	.short	(.L_33 - .L_32)
.L_32:
        /*00c0*/ 	.word	0x00000100
        /*00c4*/ 	.word	0x00000001
        /*00c8*/ 	.word	0x00000001
.L_33:


//--------------------- .nv.callgraph             --------------------------
	.section	.nv.callgraph,"",@"SHT_CUDA_CALLGRAPH"
	.align	4
	.sectionentsize	8
	.align		4
        /*0000*/ 	.word	0x00000000
	.align		4
        /*0004*/ 	.word	0xffffffff
	.align		4
        /*0008*/ 	.word	0x00000000
	.align		4
        /*000c*/ 	.word	0xfffffffe
	.align		4
        /*0010*/ 	.word	0x00000000
	.align		4
        /*0014*/ 	.word	0xfffffffd
	.align		4
        /*0018*/ 	.word	0x00000000
	.align		4
        /*001c*/ 	.word	0xfffffffc


//--------------------- .nv.rel.action            --------------------------
	.section	.nv.rel.action,"",@"SHT_CUDA_RELOCINFO"
	.align	8
	.sectionentsize	8
        /*0000*/ 	.byte	0x73, 0x00, 0x00, 0x00, 0x00, 0x00, 0x00, 0x00, 0x00, 0x00, 0x00, 0x11, 0x25, 0x00, 0x05, 0x36


//--------------------- .nv.constant0.matmul_kernel --------------------------
	.section	.nv.constant0.matmul_kernel,"a",@progbits
	.sectionflags	@""
	.align	4
.nv.constant0.matmul_kernel:
	.zero		400


//--------------------- .text.matmul_kernel       --------------------------
	.section	.text.matmul_kernel,"ax",@progbits
	.sectionflags	@"SHF_BARRIERS=1"
	.sectioninfo	@"SHI_REGISTERS=255"
	.align	128
        .global         matmul_kernel
        .type           matmul_kernel,@function
        .size           matmul_kernel,(.L_x_3 - matmul_kernel)
        .other          matmul_kernel,@"STO_CUDA_ENTRY STV_DEFAULT"
matmul_kernel:
.text.matmul_kernel:
[----:B------:R-:W-:Y:S02]  /*0000*/  MOV R1, c[0x0][0x28] ;  /* 0x00000a0000017a02 */ /* 0x000fe40000000f00 */
[----:B------:R-:W-:Y:S01]  /*0010*/  IMAD.MOV.U32 R0, RZ, RZ, c[0x0][0x17c] ;  /* 0x00005f00ff007624 */ /* 0x000fe200078e00ff */
[----:B------:R-:W1:Y:S01]  /*0020*/  S2R R9, SR_CTAID.X ;  /* 0x0000000000097919 */ /* 0x000e620000002500 */
[----:B------:R-:W-:Y:S01]  /*0030*/  IABS R20, c[0x0][0x178] ;  /* 0x00005e0000147a13 */ /* 0x000fe20000000000 */
[----:B------:R-:W-:Y:S01]  /*0040*/  IMAD.MOV.U32 R32, RZ, RZ, 0x2 ;  /* 0x00000002ff207424 */ /* 0x000fe200078e00ff */
[----:B------:R-:W-:Y:S01]  /*0050*/  IABS R23, c[0x0][0x17c] ;  /* 0x00005f0000177a13 */ /* 0x000fe20000000000 */
[----:B------:R-:W2:Y:S01]  /*0060*/  S2R R43, SR_TID.X ;  /* 0x00000000002b7919 */ /* 0x000ea20000002100 */
[----:B------:R-:W-:Y:S01]  /*0070*/  IADD3 R0, R0, 0xff, RZ ;  /* 0x000000ff00007810 */ /* 0x000fe20007ffe0ff */
[----:B------:R-:W-:Y:S01]  /*0080*/  ULDC.64 UR12, c[0x0][0x118] ;  /* 0x00004600000c7ab9 */ /* 0x000fe20000000a00 */
[----:B------:R-:W-:Y:S01]  /*0090*/  IMAD.MOV.U32 R34, RZ, RZ, RZ ;  /* 0x000000ffff227224 */ /* 0x000fe200078e00ff */
[----:B------:R-:W-:Y:S01]  /*00a0*/  ULDC UR15, c[0x0][0x180] ;  /* 0x00006000000f7ab9 */ /* 0x000fe20000000800 */
[----:B------:R-:W-:Y:S01]  /*00b0*/  SHF.R.S32.HI R2, RZ, 0x1f, R0 ;  /* 0x0000001fff027819 */ /* 0x000fe20000011400 */
[----:B------:R-:W-:Y:S01]  /*00c0*/  UIADD3 UR4, UR15, -0x40, URZ ;  /* 0xffffffc00f047890 */ /* 0x000fe2000fffe03f */
[----:B------:R-:W-:Y:S01]  /*00d0*/  IMAD.MOV.U32 R36, RZ, RZ, RZ ;  /* 0x000000ffff247224 */ /* 0x000fe200078e00ff */
[----:B------:R-:W-:Y:S01]  /*00e0*/  ULDC UR7, c[0x0][0x188] ;  /* 0x0000620000077ab9 */ /* 0x000fe20000000800 */
[----:B------:R-:W-:Y:S01]  /*00f0*/  LEA.HI R0, R2, R0, RZ, 0x8 ;  /* 0x0000000002007211 */ /* 0x000fe200078f40ff */
[----:B------:R-:W-:Y:S01]  /*0100*/  USHF.L.U32 UR7, UR7, 0x6, URZ ;  /* 0x0000000607077899 */ /* 0x000fe2000800063f */
[----:B------:R-:W-:Y:S01]  /*0110*/  IMAD.MOV.U32 R38, RZ, RZ, RZ ;  /* 0x000000ffff267224 */ /* 0x000fe200078e00ff */
[----:B------:R-:W-:Y:S01]  /*0120*/  MOV R54, RZ ;  /* 0x000000ff00367202 */ /* 0x000fe20000000f00 */
[----:B------:R-:W-:Y:S01]  /*0130*/  IMAD.MOV.U32 R40, RZ, RZ, RZ ;  /* 0x000000ffff287224 */ /* 0x000fe200078e00ff */
[----:B------:R-:W-:Y:S01]  /*0140*/  SHF.R.S32.HI R0, RZ, 0x8, R0 ;  /* 0x00000008ff007819 */ /* 0x000fe20000011400 */
[----:B------:R-:W-:Y:S01]  /*0150*/  IMAD.MOV.U32 R42, RZ, RZ, RZ ;  /* 0x000000ffff2a7224 */ /* 0x000fe200078e00ff */
[----:B------:R-:W-:Y:S01]  /*0160*/  CS2R R64, SRZ ;  /* 0x0000000000407805 */ /* 0x000fe2000001ff00 */
[----:B------:R-:W-:Y:S01]  /*0170*/  IMAD.MOV.U32 R44, RZ, RZ, RZ ;  /* 0x000000ffff2c7224 */ /* 0x000fe200078e00ff */
[----:B------:R-:W-:Y:S01]  /*0180*/  CS2R R66, SRZ ;  /* 0x0000000000427805 */ /* 0x000fe2000001ff00 */
[----:B------:R-:W-:Y:S01]  /*0190*/  IMAD.SHL.U32 R6, R0, 0x8, RZ ;  /* 0x0000000800067824 */ /* 0x000fe200078e00ff */
[----:B-1----:R-:W-:Y:S01]  /*01a0*/  IABS R7, R9 ;  /* 0x0000000900077213 */ /* 0x002fe20000000000 */
[----:B------:R-:W-:Y:S01]  /*01b0*/  IMAD.MOV.U32 R46, RZ, RZ, RZ ;  /* 0x000000ffff2e7224 */ /* 0x000fe200078e00ff */
[----:B------:R-:W-:Y:S01]  /*01c0*/  MOV R70, RZ ;  /* 0x000000ff00467202 */ /* 0x000fe20000000f00 */
[----:B------:R-:W-:Y:S01]  /*01d0*/  IMAD.MOV.U32 R48, RZ, RZ, RZ ;  /* 0x000000ffff307224 */ /* 0x000fe200078e00ff */
[-C--:B------:R-:W-:Y:S01]  /*01e0*/  IABS R0, R6.reuse ;  /* 0x0000000600007213 */ /* 0x080fe20000000000 */
[C---:B--2---:R-:W-:Y:S01]  /*01f0*/  IMAD.SHL.U32 R22, R43.reuse, 0x8, RZ ;  /* 0x000000082b167824 */ /* 0x044fe200078e00ff */
[----:B------:R-:W-:Y:S01]  /*0200*/  IABS R5, R6 ;  /* 0x0000000600057213 */ /* 0x000fe20000000000 */
[----:B------:R-:W-:Y:S01]  /*0210*/  IMAD.MOV.U32 R50, RZ, RZ, RZ ;  /* 0x000000ffff327224 */ /* 0x000fe200078e00ff */
[----:B------:R-:W-:Y:S01]  /*0220*/  LOP3.LUT R33, R43, 0x80, RZ, 0xc0, !PT ;  /* 0x000000802b217812 */ /* 0x000fe200078ec0ff */
[----:B------:R-:W-:Y:S01]  /*0230*/  IMAD.MOV.U32 R4, RZ, RZ, R0 ;  /* 0x000000ffff047224 */ /* 0x000fe200078e0000 */
[C---:B------:R-:W-:Y:S01]  /*0240*/  LOP3.LUT R250, R22.reuse, 0x38, RZ, 0xc0, !PT ;  /* 0x0000003816fa7812 */ /* 0x040fe200078ec0ff */
[----:B------:R-:W-:Y:S01]  /*0250*/  IMAD.MOV.U32 R52, RZ, RZ, RZ ;  /* 0x000000ffff347224 */ /* 0x000fe200078e00ff */
[C-C-:B------:R-:W-:Y:S01]  /*0260*/  LOP3.LUT R12, R22.reuse, 0x38, R43.reuse, 0x48, !PT ;  /* 0x00000038160c7812 */ /* 0x140fe200078e482b */
[----:B------:R-:W1:Y:S01]  /*0270*/  I2F.RP R2, R4 ;  /* 0x0000000400027306 */ /* 0x000e620000209400 */
[----:B------:R-:W-:Y:S01]  /*0280*/  LOP3.LUT R225, R22, 0xf8, RZ, 0xc0, !PT ;  /* 0x000000f816e17812 */ /* 0x000fe200078ec0ff */
[----:B------:R-:W-:Y:S01]  /*0290*/  IMAD.MOV.U32 R62, RZ, RZ, RZ ;  /* 0x000000ffff3e7224 */ /* 0x000fe200078e00ff */
[--C-:B------:R-:W-:Y:S01]  /*02a0*/  SHF.R.U32.HI R248, RZ, 0x5, R43.reuse ;  /* 0x00000005fff87819 */ /* 0x100fe2000001162b */
[----:B------:R-:W-:Y:S01]  /*02b0*/  IMAD.MOV.U32 R61, RZ, RZ, RZ ;  /* 0x000000ffff3d7224 */ /* 0x000fe200078e00ff */
[--C-:B------:R-:W-:Y:S01]  /*02c0*/  SHF.R.U32.HI R166, RZ, 0x4, R43.reuse ;  /* 0x00000004ffa67819 */ /* 0x100fe2000001162b */
[----:B------:R-:W-:Y:S01]  /*02d0*/  IMAD.MOV.U32 R68, RZ, RZ, RZ ;  /* 0x000000ffff447224 */ /* 0x000fe200078e00ff */
[----:B------:R-:W-:Y:S01]  /*02e0*/  SGXT.U32 R248, R248, 0x2 ;  /* 0x00000002f8f8781a */ /* 0x000fe20000000000 */
[----:B------:R-:W-:Y:S01]  /*02f0*/  IMAD.MOV.U32 R72, RZ, RZ, RZ ;  /* 0x000000ffff487224 */ /* 0x000fe200078e00ff */
[----:B------:R-:W-:Y:S01]  /*0300*/  SGXT.U32 R166, R166, 0x1 ;  /* 0x00000001a6a6781a */ /* 0x000fe20000000000 */
[----:B------:R-:W-:Y:S01]  /*0310*/  IMAD.MOV.U32 R74, RZ, RZ, RZ ;  /* 0x000000ffff4a7224 */ /* 0x000fe200078e00ff */
[----:B------:R-:W-:Y:S01]  /*0320*/  MOV R92, RZ ;  /* 0x000000ff005c7202 */ /* 0x000fe20000000f00 */
[----:B------:R-:W-:Y:S01]  /*0330*/  IMAD.MOV.U32 R76, RZ, RZ, RZ ;  /* 0x000000ffff4c7224 */ /* 0x000fe200078e00ff */
[----:B------:R-:W-:Y:S01]  /*0340*/  MOV R114, RZ ;  /* 0x000000ff00727202 */ /* 0x000fe20000000f00 */
[----:B------:R-:W-:Y:S01]  /*0350*/  IMAD.MOV.U32 R78, RZ, RZ, RZ ;  /* 0x000000ffff4e7224 */ /* 0x000fe200078e00ff */
[----:B------:R-:W-:Y:S01]  /*0360*/  SHF.R.U32.HI R252, RZ, 0x5, R43 ;  /* 0x00000005fffc7819 */ /* 0x000fe2000001162b */
[----:B-1----:R-:W1:Y:S01]  /*0370*/  MUFU.RCP R2, R2 ;  /* 0x0000000200027308 */ /* 0x002e620000001000 */
[----:B------:R-:W-:-:S02]  /*0380*/  IMAD.MOV.U32 R80, RZ, RZ, RZ ;  /* 0x000000ffff507224 */ /* 0x000fc400078e00ff */
[----:B------:R-:W-:Y:S02]  /*0390*/  IMAD.MOV.U32 R82, RZ, RZ, RZ ;  /* 0x000000ffff527224 */ /* 0x000fe400078e00ff */
[----:B------:R-:W-:Y:S02]  /*03a0*/  IMAD.MOV.U32 R84, RZ, RZ, RZ ;  /* 0x000000ffff547224 */ /* 0x000fe400078e00ff */
[----:B------:R-:W-:Y:S02]  /*03b0*/  IMAD.MOV.U32 R86, RZ, RZ, RZ ;  /* 0x000000ffff567224 */ /* 0x000fe400078e00ff */
[----:B------:R-:W-:Y:S02]  /*03c0*/  IMAD.MOV.U32 R88, RZ, RZ, RZ ;  /* 0x000000ffff587224 */ /* 0x000fe400078e00ff */
[----:B------:R-:W-:Y:S02]  /*03d0*/  IMAD.MOV.U32 R90, RZ, RZ, RZ ;  /* 0x000000ffff5a7224 */ /* 0x000fe400078e00ff */
[----:B------:R-:W-:-:S02]  /*03e0*/  IMAD.MOV.U32 R94, RZ, RZ, RZ ;  /* 0x000000ffff5e7224 */ /* 0x000fc400078e00ff */
[----:B------:R-:W-:Y:S01]  /*03f0*/  IMAD.MOV.U32 R96, RZ, RZ, RZ ;  /* 0x000000ffff607224 */ /* 0x000fe200078e00ff */
[----:B-1----:R-:W-:Y:S01]  /*0400*/  IADD3 R2, R2, 0xffffffe, RZ ;  /* 0x0ffffffe02027810 */ /* 0x002fe20007ffe0ff */
[----:B------:R-:W-:Y:S02]  /*0410*/  IMAD.MOV.U32 R98, RZ, RZ, RZ ;  /* 0x000000ffff627224 */ /* 0x000fe400078e00ff */
[----:B------:R-:W-:Y:S01]  /*0420*/  IMAD.MOV.U32 R100, RZ, RZ, RZ ;  /* 0x000000ffff647224 */ /* 0x000fe200078e00ff */
[----:B------:R-:W1:Y:S01]  /*0430*/  F2I.FTZ.U32.TRUNC.NTZ R3, R2 ;  /* 0x0000000200037305 */ /* 0x000e62000021f000 */
[----:B------:R-:W-:Y:S02]  /*0440*/  IMAD.MOV.U32 R102, RZ, RZ, RZ ;  /* 0x000000ffff667224 */ /* 0x000fe400078e00ff */
[----:B------:R-:W-:Y:S02]  /*0450*/  IMAD.MOV.U32 R104, RZ, RZ, RZ ;  /* 0x000000ffff687224 */ /* 0x000fe400078e00ff */
[----:B------:R-:W-:-:S02]  /*0460*/  IMAD.MOV.U32 R106, RZ, RZ, RZ ;  /* 0x000000ffff6a7224 */ /* 0x000fc400078e00ff */
[----:B------:R-:W-:Y:S02]  /*0470*/  IMAD.MOV.U32 R108, RZ, RZ, RZ ;  /* 0x000000ffff6c7224 */ /* 0x000fe400078e00ff */
[----:B------:R-:W-:Y:S02]  /*0480*/  IMAD.MOV.U32 R110, RZ, RZ, RZ ;  /* 0x000000ffff6e7224 */ /* 0x000fe400078e00ff */
[----:B------:R-:W-:Y:S02]  /*0490*/  IMAD.MOV.U32 R112, RZ, RZ, RZ ;  /* 0x000000ffff707224 */ /* 0x000fe400078e00ff */
[----:B------:R-:W-:Y:S02]  /*04a0*/  IMAD.MOV.U32 R116, RZ, RZ, RZ ;  /* 0x000000ffff747224 */ /* 0x000fe400078e00ff */
[----:B------:R-:W-:Y:S02]  /*04b0*/  IMAD.MOV.U32 R118, RZ, RZ, RZ ;  /* 0x000000ffff767224 */ /* 0x000fe400078e00ff */
[----:B-1----:R-:W-:-:S02]  /*04c0*/  IMAD.MOV R0, RZ, RZ, -R3 ;  /* 0x000000ffff007224 */ /* 0x002fc400078e0a03 */
[----:B------:R-:W-:Y:S02]  /*04d0*/  IMAD.MOV.U32 R2, RZ, RZ, RZ ;  /* 0x000000ffff027224 */ /* 0x000fe400078e00ff */
[----:B------:R-:W-:Y:S02]  /*04e0*/  IMAD R0, R0, R4, RZ ;  /* 0x0000000400007224 */ /* 0x000fe400078e02ff */
[----:B------:R-:W-:Y:S02]  /*04f0*/  IMAD.MOV.U32 R120, RZ, RZ, RZ ;  /* 0x000000ffff787224 */ /* 0x000fe400078e00ff */
[----:B------:R-:W-:-:S04]  /*0500*/  IMAD.HI.U32 R3, R3, R0, R2 ;  /* 0x0000000003037227 */ /* 0x000fc800078e0002 */
[----:B------:R-:W-:Y:S02]  /*0510*/  IMAD.MOV R0, RZ, RZ, -R5 ;  /* 0x000000ffff007224 */ /* 0x000fe400078e0a05 */
[----:B------:R-:W-:Y:S02]  /*0520*/  IMAD.MOV.U32 R122, RZ, RZ, RZ ;  /* 0x000000ffff7a7224 */ /* 0x000fe400078e00ff */
[----:B------:R-:W-:Y:S02]  /*0530*/  IMAD.MOV.U32 R2, RZ, RZ, R0 ;  /* 0x000000ffff027224 */ /* 0x000fe400078e0000 */
[----:B------:R-:W-:-:S04]  /*0540*/  IMAD.HI.U32 R0, R3, R7, RZ ;  /* 0x0000000703007227 */ /* 0x000fc800078e00ff */
[----:B------:R-:W-:Y:S02]  /*0550*/  IMAD R2, R0, R2, R7 ;  /* 0x0000000200027224 */ /* 0x000fe400078e0207 */
[----:B------:R-:W-:Y:S02]  /*0560*/  IMAD.MOV.U32 R124, RZ, RZ, RZ ;  /* 0x000000ffff7c7224 */ /* 0x000fe400078e00ff */
[----:B------:R-:W-:Y:S01]  /*0570*/  IMAD.MOV.U32 R126, RZ, RZ, RZ ;  /* 0x000000ffff7e7224 */ /* 0x000fe200078e00ff */
[----:B------:R-:W-:Y:S01]  /*0580*/  ISETP.GT.U32.AND P1, PT, R4, R2, PT ;  /* 0x000000020400720c */ /* 0x000fe20003f24070 */
[----:B------:R-:W-:Y:S02]  /*0590*/  IMAD.MOV.U32 R128, RZ, RZ, RZ ;  /* 0x000000ffff807224 */ /* 0x000fe400078e00ff */
[----:B------:R-:W-:-:S10]  /*05a0*/  IMAD.MOV.U32 R130, RZ, RZ, RZ ;  /* 0x000000ffff827224 */ /* 0x000fd400078e00ff */
[----:B------:R-:W-:Y:S01]  /*05b0*/  @!P1 IMAD.IADD R2, R2, 0x1, -R4 ;  /* 0x0000000102029824 */ /* 0x000fe200078e0a04 */
[----:B------:R-:W-:Y:S02]  /*05c0*/  @!P1 IADD3 R0, R0, 0x1, RZ ;  /* 0x0000000100009810 */ /* 0x000fe40007ffe0ff */
[----:B------:R-:W-:Y:S02]  /*05d0*/  ISETP.NE.AND P1, PT, R6, RZ, PT ;  /* 0x000000ff0600720c */ /* 0x000fe40003f25270 */
[----:B------:R-:W-:Y:S02]  /*05e0*/  ISETP.GE.U32.AND P2, PT, R2, R4, PT ;  /* 0x000000040200720c */ /* 0x000fe40003f46070 */
[----:B------:R-:W-:-:S04]  /*05f0*/  LOP3.LUT R2, R9, R6, RZ, 0x3c, !PT ;  /* 0x0000000609027212 */ /* 0x000fc800078e3cff */
[----:B------:R-:W-:Y:S01]  /*0600*/  ISETP.GE.AND P0, PT, R2, RZ, PT ;  /* 0x000000ff0200720c */ /* 0x000fe20003f06270 */
[----:B------:R-:W-:-:S06]  /*0610*/  IMAD.MOV.U32 R2, RZ, RZ, c[0x0][0x178] ;  /* 0x00005e00ff027624 */ /* 0x000fcc00078e00ff */
[----:B------:R-:W-:-:S05]  /*0620*/  @P2 IADD3 R0, R0, 0x1, RZ ;  /* 0x0000000100002810 */ /* 0x000fca0007ffe0ff */
[----:B------:R-:W-:Y:S01]  /*0630*/  IMAD.MOV.U32 R4, RZ, RZ, R0 ;  /* 0x000000ffff047224 */ /* 0x000fe200078e0000 */
[----:B------:R-:W-:-:S03]  /*0640*/  IADD3 R0, R2, 0x7f, RZ ;  /* 0x0000007f02007810 */ /* 0x000fc60007ffe0ff */
[----:B------:R-:W-:Y:S01]  /*0650*/  @!P0 IMAD.MOV R4, RZ, RZ, -R4 ;  /* 0x000000ffff048224 */ /* 0x000fe200078e0a04 */
[----:B------:R-:W-:Y:S02]  /*0660*/  SHF.R.S32.HI R2, RZ, 0x1f, R0 ;  /* 0x0000001fff027819 */ /* 0x000fe40000011400 */
[----:B------:R-:W-:Y:S02]  /*0670*/  @!P1 LOP3.LUT R4, RZ, R6, RZ, 0x33, !PT ;  /* 0x00000006ff049212 */ /* 0x000fe400078e33ff */
[----:B------:R-:W-:Y:S02]  /*0680*/  LEA.HI R0, R2, R0, RZ, 0x7 ;  /* 0x0000000002007211 */ /* 0x000fe400078f38ff */
[----:B------:R-:W-:Y:S01]  /*0690*/  SHF.L.U32 R10, R4, 0x3, RZ ;  /* 0x00000003040a7819 */ /* 0x000fe200000006ff */
[----:B------:R-:W-:-:S03]  /*06a0*/  IMAD.MOV R4, RZ, RZ, -R4 ;  /* 0x000000ffff047224 */ /* 0x000fc600078e0a04 */
[----:B------:R-:W-:Y:S01]  /*06b0*/  LEA.HI.SX32 R0, R0, -R10, 0x19 ;  /* 0x8000000a00007211 */ /* 0x000fe200078fcaff */
[----:B------:R-:W-:-:S03]  /*06c0*/  IMAD R9, R6, R4, R9 ;  /* 0x0000000406097224 */ /* 0x000fc600078e0209 */
[----:B------:R-:W-:-:S04]  /*06d0*/  IMNMX R7, R0, 0x8, PT ;  /* 0x0000000800077817 */ /* 0x000fc80003800200 */
[-C--:B------:R-:W-:Y:S02]  /*06e0*/  IABS R0, R7.reuse ;  /* 0x0000000700007213 */ /* 0x080fe40000000000 */
[----:B------:R-:W-:-:S03]  /*06f0*/  IABS R6, R7 ;  /* 0x0000000700067213 */ /* 0x000fc60000000000 */
[----:B------:R-:W-:-:S04]  /*0700*/  IMAD.MOV.U32 R5, RZ, RZ, R0 ;  /* 0x000000ffff057224 */ /* 0x000fc800078e0000 */
[----:B------:R-:W1:Y:S08]  /*0710*/  I2F.RP R2, R5 ;  /* 0x0000000500027306 */ /* 0x000e700000209400 */
[----:B-1----:R-:W1:Y:S02]  /*0720*/  MUFU.RCP R2, R2 ;  /* 0x0000000200027308 */ /* 0x002e640000001000 */
[----:B-1----:R-:W-:-:S06]  /*0730*/  IADD3 R2, R2, 0xffffffe, RZ ;  /* 0x0ffffffe02027810 */ /* 0x002fcc0007ffe0ff */
[----:B------:R1:W2:Y:S02]  /*0740*/  F2I.FTZ.U32.TRUNC.NTZ R3, R2 ;  /* 0x0000000200037305 */ /* 0x0002a4000021f000 */
[----:B-1----:R-:W-:Y:S01]  /*0750*/  IABS R2, R9 ;  /* 0x0000000900027213 */ /* 0x002fe20000000000 */
[----:B--2---:R-:W-:-:S04]  /*0760*/  IMAD.MOV R0, RZ, RZ, -R3 ;  /* 0x000000ffff007224 */ /* 0x004fc800078e0a03 */
[----:B------:R-:W-:Y:S02]  /*0770*/  IMAD.MOV.U32 R4, RZ, RZ, R2 ;  /* 0x000000ffff047224 */ /* 0x000fe400078e0002 */
[----:B------:R-:W-:Y:S02]  /*0780*/  IMAD R0, R0, R5, RZ ;  /* 0x0000000500007224 */ /* 0x000fe400078e02ff */
[----:B------:R-:W-:-:S04]  /*0790*/  IMAD.MOV.U32 R2, RZ, RZ, RZ ;  /* 0x000000ffff027224 */ /* 0x000fc800078e00ff */
[----:B------:R-:W-:-:S04]  /*07a0*/  IMAD.HI.U32 R3, R3, R0, R2 ;  /* 0x0000000003037227 */ /* 0x000fc800078e0002 */
[----:B------:R-:W-:Y:S02]  /*07b0*/  IMAD.MOV R0, RZ, RZ, -R6 ;  /* 0x000000ffff007224 */ /* 0x000fe400078e0a06 */
[----:B------:R-:W1:Y:S02]  /*07c0*/  I2F.RP R6, R23 ;  /* 0x0000001700067306 */ /* 0x000e640000209400 */
[----:B------:R-:W-:Y:S02]  /*07d0*/  IMAD.MOV.U32 R2, RZ, RZ, R0 ;  /* 0x000000ffff027224 */ /* 0x000fe400078e0000 */
[----:B------:R-:W-:-:S04]  /*07e0*/  IMAD.HI.U32 R0, R3, R4, RZ ;  /* 0x0000000403007227 */ /* 0x000fc800078e00ff */
[----:B------:R-:W-:Y:S01]  /*07f0*/  IMAD R2, R0, R2, R4 ;  /* 0x0000000200027224 */ /* 0x000fe200078e0204 */
[----:B------:R-:W-:Y:S04]  /*0800*/  I2F.RP R3, R20 ;  /* 0x0000001400037306 */ /* 0x000fe80000209400 */
[----:B------:R-:W-:-:S04]  /*0810*/  ISETP.GT.U32.AND P1, PT, R5, R2, PT ;  /* 0x000000020500720c */ /* 0x000fc80003f24070 */
[----:B-1----:R-:W1:Y:S09]  /*0820*/  MUFU.RCP R6, R6 ;  /* 0x0000000600067308 */ /* 0x002e720000001000 */
[----:B------:R-:W-:Y:S01]  /*0830*/  @!P1 IMAD.IADD R2, R2, 0x1, -R5 ;  /* 0x0000000102029824 */ /* 0x000fe200078e0a05 */
[----:B------:R-:W-:-:S02]  /*0840*/  @!P1 IADD3 R0, R0, 0x1, RZ ;  /* 0x0000000100009810 */ /* 0x000fc40007ffe0ff */
[----:B------:R-:W-:Y:S02]  /*0850*/  ISETP.NE.AND P1, PT, R7, RZ, PT ;  /* 0x000000ff0700720c */ /* 0x000fe40003f25270 */
[----:B------:R-:W-:Y:S02]  /*0860*/  ISETP.GE.U32.AND P2, PT, R2, R5, PT ;  /* 0x000000050200720c */ /* 0x000fe40003f46070 */
[----:B------:R-:W-:Y:S02]  /*0870*/  LOP3.LUT R2, R9, R7, RZ, 0x3c, !PT ;  /* 0x0000000709027212 */ /* 0x000fe400078e3cff */
[----:B-1----:R-:W-:Y:S02]  /*0880*/  IADD3 R6, R6, 0xffffffe, RZ ;  /* 0x0ffffffe06067810 */ /* 0x002fe40007ffe0ff */
[----:B------:R-:W-:Y:S02]  /*0890*/  ISETP.GE.AND P0, PT, R2, RZ, PT ;  /* 0x000000ff0200720c */ /* 0x000fe40003f06270 */
[----:B------:R-:W1:Y:S05]  /*08a0*/  MUFU.RCP R2, R3 ;  /* 0x0000000300027308 */ /* 0x000e6a0000001000 */
[----:B------:R-:W-:-:S05]  /*08b0*/  @P2 IADD3 R0, R0, 0x1, RZ ;  /* 0x0000000100002810 */ /* 0x000fca0007ffe0ff */
[----:B------:R-:W-:-:S04]  /*08c0*/  IMAD.MOV.U32 R8, RZ, RZ, R0 ;  /* 0x000000ffff087224 */ /* 0x000fc800078e0000 */
[----:B------:R-:W-:Y:S01]  /*08d0*/  @!P0 IMAD.MOV R8, RZ, RZ, -R8 ;  /* 0x000000ffff088224 */ /* 0x000fe200078e0a08 */
[----:B------:R-:W-:Y:S02]  /*08e0*/  @!P1 LOP3.LUT R8, RZ, R7, RZ, 0x33, !PT ;  /* 0x00000007ff089212 */ /* 0x000fe400078e33ff */
[----:B-1----:R-:W-:Y:S02]  /*08f0*/  IADD3 R2, R2, 0xffffffe, RZ ;  /* 0x0ffffffe02027810 */ /* 0x002fe40007ffe0ff */
[C---:B------:R-:W-:Y:S01]  /*0900*/  IADD3 R0, -R8.reuse, RZ, RZ ;  /* 0x000000ff08007210 */ /* 0x040fe20007ffe1ff */
[----:B------:R-:W-:Y:S01]  /*0910*/  IMAD R225, R8, 0x100, R225 ;  /* 0x0000010008e17824 */ /* 0x000fe200078e02e1 */
[----:B------:R1:W2:Y:S01]  /*0920*/  F2I.FTZ.U32.TRUNC.NTZ R3, R2 ;  /* 0x0000000200037305 */ /* 0x0002a2000021f000 */
[----:B------:R-:W-:Y:S02]  /*0930*/  ISETP.GE.AND P0, PT, R250, c[0x0][0x180], PT ;  /* 0x00006000fa007a0c */ /* 0x000fe40003f06270 */
[----:B------:R-:W-:Y:S01]  /*0940*/  IMAD R0, R7, R0, R9 ;  /* 0x0000000007007224 */ /* 0x000fe200078e0209 */
[----:B------:R-:W-:-:S02]  /*0950*/  SHF.R.U32.HI R7, RZ, 0x3, R33 ;  /* 0x00000003ff077819 */ /* 0x000fc40000011621 */
[----:B------:R-:W-:Y:S01]  /*0960*/  SHF.R.U32.HI R33, RZ, 0x5, R33 ;  /* 0x00000005ff217819 */ /* 0x000fe20000011621 */
[----:B------:R-:W-:Y:S01]  /*0970*/  IMAD.IADD R4, R10, 0x1, R0 ;  /* 0x000000010a047824 */ /* 0x000fe200078e0200 */
[----:B------:R-:W-:Y:S02]  /*0980*/  SHF.R.U32.HI R0, RZ, 0x3, R43 ;  /* 0x00000003ff007819 */ /* 0x000fe4000001162b */
[----:B------:R-:W-:Y:S01]  /*0990*/  LOP3.LUT R247, R248, R33, RZ, 0xfc, !PT ;  /* 0x00000021f8f77212 */ /* 0x000fe200078efcff */
[----:B------:R-:W-:Y:S01]  /*09a0*/  IMAD.SHL.U32 R233, R4, 0x80, RZ ;  /* 0x0000008004e97824 */ /* 0x000fe200078e00ff */
[----:B------:R-:W-:Y:S02]  /*09b0*/  SGXT.U32 R9, R0, 0x4 ;  /* 0x000000040009781a */ /* 0x000fe40000000000 */
[C-C-:B------:R-:W-:Y:S01]  /*09c0*/  LOP3.LUT R238, R248.reuse, 0x8, R33.reuse, 0xfe, !PT ;  /* 0x00000008f8ee7812 */ /* 0x140fe200078efe21 */
[----:B-1----:R-:W-:Y:S01]  /*09d0*/  IMAD.MOV.U32 R2, RZ, RZ, 0x3f ;  /* 0x0000003fff027424 */ /* 0x002fe200078e00ff */
[C---:B------:R-:W-:Y:S01]  /*09e0*/  LOP3.LUT R232, R248.reuse, 0x10, R33, 0xfe, !PT ;  /* 0x00000010f8e87812 */ /* 0x040fe200078efe21 */
[----:B--2---:R-:W-:Y:S01]  /*09f0*/  IMAD.MOV R0, RZ, RZ, -R3 ;  /* 0x000000ffff007224 */ /* 0x004fe200078e0a03 */
[----:B------:R-:W-:-:S02]  /*0a00*/  LOP3.LUT R231, R248, 0x18, R33, 0xfe, !PT ;  /* 0x00000018f8e77812 */ /* 0x000fc400078efe21 */
[----:B------:R-:W-:Y:S01]  /*0a10*/  IADD3 R45, R2, c[0x0][0x180], RZ ;  /* 0x00006000022d7a10 */ /* 0x000fe20007ffe0ff */
[----:B------:R-:W-:Y:S01]  /*0a20*/  IMAD.MOV.U32 R5, RZ, RZ, R0 ;  /* 0x000000ffff057224 */ /* 0x000fe200078e0000 */
[----:B------:R-:W-:Y:S02]  /*0a30*/  LOP3.LUT R0, R9, R7, RZ, 0xfc, !PT ;  /* 0x0000000709007212 */ /* 0x000fe400078efcff */
[----:B------:R-:W-:Y:S01]  /*0a40*/  ISETP.GT.AND P1, PT, R45, 0x3f, PT ;  /* 0x0000003f2d00780c */ /* 0x000fe20003f24270 */
[----:B------:R-:W-:Y:S01]  /*0a50*/  IMAD R4, R5, R20, RZ ;  /* 0x0000001405047224 */ /* 0x000fe200078e02ff */
[C---:B------:R-:W-:Y:S01]  /*0a60*/  LOP3.LUT R16, R233.reuse, R0, RZ, 0xfc, !PT ;  /* 0x00000000e9107212 */ /* 0x040fe200078efcff */
[----:B------:R1:W2:Y:S01]  /*0a70*/  F2I.FTZ.U32.TRUNC.NTZ R7, R6 ;  /* 0x0000000600077305 */ /* 0x0002a2000021f000 */
[----:B------:R-:W-:Y:S01]  /*0a80*/  SEL R10, RZ, 0x10, !P1 ;  /* 0x00000010ff0a7807 */ /* 0x000fe20004800000 */
[----:B------:R-:W-:Y:S01]  /*0a90*/  IMAD R17, R0, 0x40, R12 ;  /* 0x0000004000117824 */ /* 0x000fe200078e020c */
[----:B------:R-:W-:-:S02]  /*0aa0*/  LOP3.LUT R14, R233, 0x40, R0, 0xfe, !PT ;  /* 0x00000040e90e7812 */ /* 0x000fc400078efe00 */
[----:B------:R-:W-:Y:S01]  /*0ab0*/  SEL R2, R10, RZ, !P0 ;  /* 0x000000ff0a027207 */ /* 0x000fe20004000000 */
[----:B------:R-:W-:Y:S01]  /*0ac0*/  IMAD.SHL.U32 R246, R17, 0x2, RZ ;  /* 0x0000000211f67824 */ /* 0x000fe200078e00ff */
[C-C-:B------:R-:W-:Y:S02]  /*0ad0*/  LOP3.LUT R13, R233.reuse, 0x20, R0.reuse, 0xfe, !PT ;  /* 0x00000020e90d7812 */ /* 0x140fe400078efe00 */
[----:B------:R-:W-:Y:S01]  /*0ae0*/  ISETP.NE.U32.AND P6, PT, R2, RZ, PT ;  /* 0x000000ff0200720c */ /* 0x000fe20003fc5070 */
[----:B------:R-:W-:Y:S01]  /*0af0*/  IMAD.MOV.U32 R2, RZ, RZ, RZ ;  /* 0x000000ffff027224 */ /* 0x000fe200078e00ff */
[----:B------:R-:W-:Y:S02]  /*0b00*/  LOP3.LUT R15, R233, 0x60, R0, 0xfe, !PT ;  /* 0x00000060e90f7812 */ /* 0x000fe400078efe00 */
[----:B------:R-:W-:Y:S01]  /*0b10*/  LOP3.LUT R11, R0, 0x40, RZ, 0xfc, !PT ;  /* 0x00000040000b7812 */ /* 0x000fe200078efcff */
[----:B------:R-:W-:Y:S01]  /*0b20*/  IMAD.HI.U32 R2, R3, R4, R2 ;  /* 0x0000000403027227 */ /* 0x000fe200078e0002 */
[----:B------:R-:W-:-:S02]  /*0b30*/  IABS R3, R16 ;  /* 0x0000001000037213 */ /* 0x000fc40000000000 */
[----:B------:R-:W-:Y:S01]  /*0b40*/  LOP3.LUT R4, R0, 0x20, RZ, 0xfc, !PT ;  /* 0x0000002000047812 */ /* 0x000fe200078efcff */
[--C-:B------:R-:W-:Y:S01]  /*0b50*/  IMAD R19, R11, 0x40, R12.reuse ;  /* 0x000000400b137824 */ /* 0x100fe200078e020c */
[----:B-1----:R-:W-:Y:S01]  /*0b60*/  IABS R6, R14 ;  /* 0x0000000e00067213 */ /* 0x002fe20000000000 */
[----:B------:R-:W-:Y:S01]  /*0b70*/  IMAD.MOV.U32 R5, RZ, RZ, R3 ;  /* 0x000000ffff057224 */ /* 0x000fe200078e0003 */
[----:B------:R-:W-:Y:S01]  /*0b80*/  IABS R3, R13 ;  /* 0x0000000d00037213 */ /* 0x000fe20000000000 */
[----:B------:R-:W-:Y:S01]  /*0b90*/  IMAD R21, R4, 0x40, R12 ;  /* 0x0000004004157824 */ /* 0x000fe200078e020c */
[----:B------:R-:W-:Y:S01]  /*0ba0*/  LOP3.LUT R9, R0, 0x60, RZ, 0xfc, !PT ;  /* 0x0000006000097812 */ /* 0x000fe200078efcff */
[----:B------:R-:W-:Y:S01]  /*0bb0*/  IMAD.HI.U32 R4, R2, R5, RZ ;  /* 0x0000000502047227 */ /* 0x000fe200078e00ff */
[----:B------:R-:W-:Y:S02]  /*0bc0*/  ISETP.GE.AND P5, PT, R16, RZ, PT ;  /* 0x000000ff1000720c */ /* 0x000fe40003fa6270 */
[----:B------:R-:W-:Y:S01]  /*0bd0*/  LEA R18, R9, R12, 0x6 ;  /* 0x0000000c09127211 */ /* 0x000fe200078e30ff */
[----:B------:R-:W-:Y:S01]  /*0be0*/  IMAD.MOV R4, RZ, RZ, -R4 ;  /* 0x000000ffff047224 */ /* 0x000fe200078e0a04 */
[----:B------:R-:W-:Y:S01]  /*0bf0*/  ISETP.GE.AND P4, PT, R13, RZ, PT ;  /* 0x000000ff0d00720c */ /* 0x000fe20003f86270 */
[----:B------:R-:W-:Y:S01]  /*0c00*/  IMAD.MOV.U32 R0, RZ, RZ, R6 ;  /* 0x000000ffff007224 */ /* 0x000fe200078e0006 */
[----:B------:R-:W-:Y:S01]  /*0c10*/  LOP3.LUT R230, R248, 0x20, R33, 0xfe, !PT ;  /* 0x00000020f8e67812 */ /* 0x000fe200078efe21 */
[----:B------:R-:W-:Y:S01]  /*0c20*/  IMAD R5, R20, R4, R5 ;  /* 0x0000000414057224 */ /* 0x000fe200078e0205 */
[----:B------:R-:W-:Y:S01]  /*0c30*/  IABS R4, R15 ;  /* 0x0000000f00047213 */ /* 0x000fe20000000000 */
[----:B------:R-:W-:Y:S01]  /*0c40*/  IMAD.HI.U32 R6, R2, R3, RZ ;  /* 0x0000000302067227 */ /* 0x000fe200078e00ff */
[----:B------:R-:W-:-:S02]  /*0c50*/  LOP3.LUT R229, R248, 0x28, R33, 0xfe, !PT ;  /* 0x00000028f8e57812 */ /* 0x000fc400078efe21 */
[----:B------:R-:W-:Y:S01]  /*0c60*/  ISETP.GT.U32.AND P1, PT, R20, R5, PT ;  /* 0x000000051400720c */ /* 0x000fe20003f24070 */
[----:B------:R-:W-:Y:S01]  /*0c70*/  IMAD.MOV.U32 R12, RZ, RZ, R4 ;  /* 0x000000ffff0c7224 */ /* 0x000fe200078e0004 */
[--C-:B------:R-:W-:Y:S01]  /*0c80*/  LOP3.LUT R228, R248, 0x30, R33.reuse, 0xfe, !PT ;  /* 0x00000030f8e47812 */ /* 0x100fe200078efe21 */
[----:B------:R-:W-:Y:S01]  /*0c90*/  IMAD.MOV R4, RZ, RZ, -R6 ;  /* 0x000000ffff047224 */ /* 0x000fe200078e0a06 */
[----:B------:R-:W-:Y:S01]  /*0ca0*/  SHF.L.U32 R243, R18, 0x1, RZ ;  /* 0x0000000112f37819 */ /* 0x000fe200000006ff */
[----:B------:R-:W-:Y:S01]  /*0cb0*/  IMAD.HI.U32 R9, R2, R0, RZ ;  /* 0x0000000002097227 */ /* 0x000fe200078e00ff */
[----:B------:R-:W-:-:S03]  /*0cc0*/  LOP3.LUT R227, R248, 0x38, R33, 0xfe, !PT ;  /* 0x00000038f8e37812 */ /* 0x000fc600078efe21 */
[C---:B------:R-:W-:Y:S01]  /*0cd0*/  IMAD R3, R20.reuse, R4, R3 ;  /* 0x0000000414037224 */ /* 0x040fe200078e0203 */
[----:B------:R-:W-:Y:S01]  /*0ce0*/  IABS R4, R225 ;  /* 0x000000e100047213 */ /* 0x000fe20000000000 */
[----:B------:R-:W-:Y:S01]  /*0cf0*/  IMAD.MOV R6, RZ, RZ, -R9 ;  /* 0x000000ffff067224 */ /* 0x000fe200078e0a09 */
[----:B------:R-:W-:Y:S01]  /*0d00*/  LOP3.LUT R9, RZ, c[0x0][0x178], RZ, 0x33, !PT ;  /* 0x00005e00ff097a12 */ /* 0x000fe200078e33ff */
[----:B--2---:R-:W-:Y:S01]  /*0d10*/  IMAD.MOV R11, RZ, RZ, -R7 ;  /* 0x000000ffff0b7224 */ /* 0x004fe200078e0a07 */
[----:B------:R-:W-:Y:S01]  /*0d20*/  ISETP.GT.U32.AND P3, PT, R20, R3, PT ;  /* 0x000000031400720c */ /* 0x000fe20003f64070 */
[----:B------:R-:W-:-:S04]  /*0d30*/  IMAD.HI.U32 R8, R2, R12, RZ ;  /* 0x0000000c02087227 */ /* 0x000fc800078e00ff */
[C---:B------:R-:W-:Y:S01]  /*0d40*/  IMAD R2, R20.reuse, R6, R0 ;  /* 0x0000000614027224 */ /* 0x040fe200078e0200 */
[----:B------:R-:W-:Y:S01]  /*0d50*/  MOV R6, RZ ;  /* 0x000000ff00067202 */ /* 0x000fe20000000f00 */
[----:B------:R-:W-:Y:S02]  /*0d60*/  IMAD R0, R11, R23, RZ ;  /* 0x000000170b007224 */ /* 0x000fe400078e02ff */
[----:B------:R-:W-:Y:S01]  /*0d70*/  IMAD.MOV R8, RZ, RZ, -R8 ;  /* 0x000000ffff087224 */ /* 0x000fe200078e0a08 */
[----:B------:R-:W-:Y:S01]  /*0d80*/  ISETP.GT.U32.AND P0, PT, R20, R2, PT ;  /* 0x000000021400720c */ /* 0x000fe20003f04070 */
[----:B------:R-:W-:-:S04]  /*0d90*/  IMAD.HI.U32 R6, R7, R0, R6 ;  /* 0x0000000007067227 */ /* 0x000fc800078e0006 */
[----:B------:R-:W-:Y:S02]  /*0da0*/  @!P1 IMAD.IADD R5, R5, 0x1, -R20 ;  /* 0x0000000105059824 */ /* 0x000fe400078e0a14 */
[C---:B------:R-:W-:Y:S02]  /*0db0*/  IMAD R0, R20.reuse, R8, R12 ;  /* 0x0000000814007224 */ /* 0x040fe400078e020c */
[----:B------:R-:W-:Y:S01]  /*0dc0*/  @!P3 IMAD.IADD R3, R3, 0x1, -R20 ;  /* 0x000000010303b824 */ /* 0x000fe200078e0a14 */
[----:B------:R-:W-:Y:S01]  /*0dd0*/  ISETP.GT.U32.AND P2, PT, R20, R5, PT ;  /* 0x000000051400720c */ /* 0x000fe20003f44070 */
[----:B------:R-:W-:Y:S01]  /*0de0*/  IMAD.HI.U32 R6, R6, R4, RZ ;  /* 0x0000000406067227 */ /* 0x000fe200078e00ff */
[C---:B------:R-:W-:Y:S02]  /*0df0*/  ISETP.GT.U32.AND P1, PT, R20.reuse, R0, PT ;  /* 0x000000001400720c */ /* 0x040fe40003f24070 */
[----:B------:R-:W-:Y:S01]  /*0e00*/  ISETP.GT.U32.AND P3, PT, R20, R3, PT ;  /* 0x000000031400720c */ /* 0x000fe20003f64070 */
[----:B------:R-:W-:-:S02]  /*0e10*/  IMAD.MOV R6, RZ, RZ, -R6 ;  /* 0x000000ffff067224 */ /* 0x000fc400078e0a06 */
[----:B------:R-:W-:Y:S02]  /*0e20*/  @!P0 IMAD.IADD R2, R2, 0x1, -R20 ;  /* 0x0000000102028824 */ /* 0x000fe400078e0a14 */
[----:B------:R-:W-:Y:S02]  /*0e30*/  IMAD R4, R23, R6, R4 ;  /* 0x0000000617047224 */ /* 0x000fe400078e0204 */
[----:B------:R-:W-:Y:S01]  /*0e40*/  IMAD.SHL.U32 R7, R247, 0x8, RZ ;  /* 0x00000008f7077824 */ /* 0x000fe200078e00ff */
[----:B------:R-:W-:Y:S01]  /*0e50*/  ISETP.GT.U32.AND P0, PT, R20, R2, PT ;  /* 0x000000021400720c */ /* 0x000fe20003f04070 */
[--C-:B------:R-:W-:Y:S01]  /*0e60*/  @!P2 IMAD.IADD R5, R5, 0x1, -R20.reuse ;  /* 0x000000010505a824 */ /* 0x100fe200078e0a14 */
[----:B------:R-:W-:Y:S01]  /*0e70*/  ISETP.GE.AND P2, PT, R14, RZ, PT ;  /* 0x000000ff0e00720c */ /* 0x000fe20003f46270 */
[--C-:B------:R-:W-:Y:S01]  /*0e80*/  @!P1 IMAD.IADD R0, R0, 0x1, -R20.reuse ;  /* 0x0000000100009824 */ /* 0x100fe200078e0a14 */
[----:B------:R-:W-:Y:S01]  /*0e90*/  ISETP.GE.AND P1, PT, R247, c[0x0][0x180], PT ;  /* 0x00006000f7007a0c */ /* 0x000fe20003f26270 */
[--C-:B------:R-:W-:Y:S01]  /*0ea0*/  @!P3 IMAD.IADD R3, R3, 0x1, -R20.reuse ;  /* 0x000000010303b824 */ /* 0x100fe200078e0a14 */
[----:B------:R-:W-:Y:S01]  /*0eb0*/  ISETP.GT.U32.AND P3, PT, R23, R4, PT ;  /* 0x000000041700720c */ /* 0x000fe20003f64070 */
[----:B------:R-:W-:Y:S01]  /*0ec0*/  @!P5 IMAD.MOV R5, RZ, RZ, -R5 ;  /* 0x000000ffff05d224 */ /* 0x000fe200078e0a05 */
[----:B------:R-:W-:Y:S01]  /*0ed0*/  ISETP.GT.U32.AND P5, PT, R20, R0, PT ;  /* 0x000000001400720c */ /* 0x000fe20003fa4070 */
[----:B------:R-:W-:Y:S01]  /*0ee0*/  @!P4 IMAD.MOV R3, RZ, RZ, -R3 ;  /* 0x000000ffff03c224 */ /* 0x000fe200078e0a03 */
[----:B------:R-:W-:Y:S01]  /*0ef0*/  SEL R8, R10, RZ, !P1 ;  /* 0x000000ff0a087207 */ /* 0x000fe20004800000 */
[----:B------:R-:W-:Y:S01]  /*0f00*/  IMAD.SHL.U32 R245, R21, 0x2, RZ ;  /* 0x0000000215f57824 */ /* 0x000fe200078e00ff */
[----:B------:R-:W-:Y:S01]  /*0f10*/  ISETP.GE.AND P1, PT, R15, RZ, PT ;  /* 0x000000ff0f00720c */ /* 0x000fe20003f26270 */
[----:B------:R-:W-:Y:S01]  /*0f20*/  @!P0 IMAD.IADD R2, R2, 0x1, -R20 ;  /* 0x0000000102028824 */ /* 0x000fe200078e0a14 */
[----:B------:R-:W-:Y:S01]  /*0f30*/  ISETP.GE.AND P0, PT, R238, c[0x0][0x180], PT ;  /* 0x00006000ee007a0c */ /* 0x000fe20003f06270 */
[----:B------:R-:W-:Y:S01]  /*0f40*/  IMAD.SHL.U32 R244, R19, 0x2, RZ ;  /* 0x0000000213f47824 */ /* 0x000fe200078e00ff */
[----:B------:R-:W-:Y:S01]  /*0f50*/  ISETP.NE.U32.AND P4, PT, R8, RZ, PT ;  /* 0x000000ff0800720c */ /* 0x000fe20003f85070 */
[----:B------:R-:W-:Y:S01]  /*0f60*/  @!P2 IMAD.MOV R2, RZ, RZ, -R2 ;  /* 0x000000ffff02a224 */ /* 0x000fe200078e0a02 */
[----:B------:R-:W-:Y:S01]  /*0f70*/  SEL R6, R10, RZ, !P0 ;  /* 0x000000ff0a067207 */ /* 0x000fe20004000000 */
[----:B------:R-:W-:Y:S01]  /*0f80*/  @!P3 IMAD.IADD R4, R4, 0x1, -R23 ;  /* 0x000000010404b824 */ /* 0x000fe200078e0a17 */
[----:B------:R-:W-:Y:S01]  /*0f90*/  ISETP.NE.AND P2, PT, RZ, c[0x0][0x17c], PT ;  /* 0x00005f00ff007a0c */ /* 0x000fe20003f45270 */
[----:B------:R-:W-:Y:S01]  /*0fa0*/  IMAD.MOV.U32 R21, RZ, RZ, RZ ;  /* 0x000000ffff157224 */ /* 0x000fe200078e00ff */
[----:B------:R-:W-:-:S02]  /*0fb0*/  @!P5 IADD3 R0, R0, -R20, RZ ;  /* 0x800000140000d210 */ /* 0x000fc40007ffe0ff */
[----:B------:R-:W-:Y:S02]  /*0fc0*/  ISETP.GT.U32.AND P3, PT, R23, R4, PT ;  /* 0x000000041700720c */ /* 0x000fe40003f64070 */
[----:B------:R-:W-:Y:S01]  /*0fd0*/  ISETP.NE.AND P5, PT, RZ, c[0x0][0x178], PT ;  /* 0x00005e00ff007a0c */ /* 0x000fe20003fa5270 */
[----:B------:R-:W-:Y:S01]  /*0fe0*/  @!P1 IMAD.MOV R0, RZ, RZ, -R0 ;  /* 0x000000ffff009224 */ /* 0x000fe200078e0a00 */
[----:B------:R-:W-:Y:S02]  /*0ff0*/  ISETP.NE.U32.AND P0, PT, R6, RZ, PT ;  /* 0x000000ff0600720c */ /* 0x000fe40003f05070 */
[C---:B------:R-:W-:Y:S02]  /*1000*/  SEL R8, R9.reuse, R5, !P5 ;  /* 0x0000000509087207 */ /* 0x040fe40006800000 */
[C---:B------:R-:W-:Y:S02]  /*1010*/  SEL R6, R9.reuse, R3, !P5 ;  /* 0x0000000309067207 */ /* 0x040fe40006800000 */
[C---:B------:R-:W-:Y:S01]  /*1020*/  SEL R5, R9.reuse, R2, !P5 ;  /* 0x0000000209057207 */ /* 0x040fe20006800000 */
[--C-:B------:R-:W-:Y:S01]  /*1030*/  IMAD R41, R8, c[0x0][0x184], R250.reuse ;  /* 0x0000610008297a24 */ /* 0x100fe200078e02fa */
[----:B------:R-:W-:Y:S01]  /*1040*/  SEL R3, R9, R0, !P5 ;  /* 0x0000000009037207 */ /* 0x000fe20006800000 */
[----:B------:R-:W-:Y:S01]  /*1050*/  @!P3 IMAD.IADD R4, R4, 0x1, -R23 ;  /* 0x000000010404b824 */ /* 0x000fe200078e0a17 */
[----:B------:R-:W-:Y:S01]  /*1060*/  ISETP.GE.AND P5, PT, R225, RZ, PT ;  /* 0x000000ffe100720c */ /* 0x000fe20003fa6270 */
[----:B------:R-:W-:Y:S01]  /*1070*/  IMAD R39, R6, c[0x0][0x184], R250 ;  /* 0x0000610006277a24 */ /* 0x000fe200078e02fa */
[----:B------:R-:W-:Y:S01]  /*1080*/  ISETP.GE.AND P1, PT, R232, c[0x0][0x180], PT ;  /* 0x00006000e8007a0c */ /* 0x000fe20003f26270 */
[----:B------:R-:W-:Y:S01]  /*1090*/  IMAD.MOV.U32 R20, RZ, RZ, R4 ;  /* 0x000000ffff147224 */ /* 0x000fe200078e0004 */
[----:B------:R-:W-:Y:S01]  /*10a0*/  ISETP.GE.AND P3, PT, R231, c[0x0][0x180], PT ;  /* 0x00006000e7007a0c */ /* 0x000fe20003f66270 */
[--C-:B------:R-:W-:Y:S01]  /*10b0*/  IMAD R37, R5, c[0x0][0x184], R250.reuse ;  /* 0x0000610005257a24 */ /* 0x100fe200078e02fa */
[----:B------:R-:W-:Y:S01]  /*10c0*/  SEL R0, R10, RZ, !P1 ;  /* 0x000000ff0a007207 */ /* 0x000fe20004800000 */
[----:B------:R-:W-:Y:S01]  /*10d0*/  IMAD R35, R3, c[0x0][0x184], R250 ;  /* 0x0000610003237a24 */ /* 0x000fe200078e02fa */
[----:B------:R-:W-:Y:S01]  /*10e0*/  ISETP.GE.AND P1, PT, R230, c[0x0][0x180], PT ;  /* 0x00006000e6007a0c */ /* 0x000fe20003f26270 */
[----:B------:R-:W-:Y:S01]  /*10f0*/  IMAD.WIDE R28, R41, R32, c[0x0][0x160] ;  /* 0x00005800291c7625 */ /* 0x000fe200078e0220 */
[----:B------:R-:W-:-:S02]  /*1100*/  SEL R2, R10, RZ, !P3 ;  /* 0x000000ff0a027207 */ /* 0x000fc40005800000 */
[----:B------:R-:W-:Y:S01]  /*1110*/  ISETP.NE.U32.AND P3, PT, R0, RZ, PT ;  /* 0x000000ff0000720c */ /* 0x000fe20003f65070 */
[----:B------:R-:W-:Y:S01]  /*1120*/  @!P5 IMAD.MOV R20, RZ, RZ, -R20 ;  /* 0x000000ffff14d224 */ /* 0x000fe200078e0a14 */
[----:B------:R-:W-:Y:S01]  /*1130*/  @!P2 LOP3.LUT R20, RZ, c[0x0][0x17c], RZ, 0x33, !PT ;  /* 0x00005f00ff14aa12 */ /* 0x000fe200078e33ff */
[-C--:B------:R-:W-:Y:S01]  /*1140*/  IMAD.WIDE R26, R39, R32.reuse, c[0x0][0x160] ;  /* 0x00005800271a7625 */ /* 0x080fe200078e0220 */
[----:B------:R-:W-:Y:S01]  /*1150*/  ISETP.GE.AND P2, PT, R229, c[0x0][0x180], PT ;  /* 0x00006000e5007a0c */ /* 0x000fe20003f46270 */
[----:B------:R1:W-:Y:S01]  /*1160*/  LDGSTS.E.BYPASS.LTC128B.128 [R246], [R28.64], P6 ;  /* 0x000000001cf67fae */ /* 0x0003e2000b101d4c */
[----:B------:R-:W-:Y:S01]  /*1170*/  SEL R0, R10, RZ, !P1 ;  /* 0x000000ff0a007207 */ /* 0x000fe20004800000 */
[-C--:B------:R-:W-:Y:S01]  /*1180*/  IMAD.WIDE R24, R37, R32.reuse, c[0x0][0x160] ;  /* 0x0000580025187625 */ /* 0x080fe200078e0220 */
[----:B------:R-:W-:Y:S01]  /*1190*/  ISETP.NE.U32.AND P1, PT, R2, RZ, PT ;  /* 0x000000ff0200720c */ /* 0x000fe20003f25070 */
[----:B------:R2:W-:Y:S01]  /*11a0*/  LDGSTS.E.BYPASS.LTC128B.128 [R245], [R26.64], P6 ;  /* 0x000000001af57fae */ /* 0x0005e2000b101d4c */
[----:B------:R-:W-:Y:S01]  /*11b0*/  SEL R2, R10, RZ, !P2 ;  /* 0x000000ff0a027207 */ /* 0x000fe20005000000 */
[----:B------:R-:W-:Y:S01]  /*11c0*/  IMAD.WIDE R30, R35, R32, c[0x0][0x160] ;  /* 0x00005800231e7625 */ /* 0x000fe200078e0220 */
[----:B------:R-:W-:Y:S01]  /*11d0*/  ISETP.GE.AND P2, PT, R228, c[0x0][0x180], PT ;  /* 0x00006000e4007a0c */ /* 0x000fe20003f46270 */
[----:B------:R3:W-:Y:S01]  /*11e0*/  LDGSTS.E.BYPASS.LTC128B.128 [R244], [R24.64], P6 ;  /* 0x0000000018f47fae */ /* 0x0007e2000b101d4c */
[----:B------:R-:W-:Y:S01]  /*11f0*/  ISETP.NE.U32.AND P5, PT, R0, RZ, PT ;  /* 0x000000ff0000720c */ /* 0x000fe20003fa5070 */
[----:B------:R-:W-:Y:S01]  /*1200*/  IMAD.SHL.U32 R3, R238, 0x100, RZ ;  /* 0x00000100ee037824 */ /* 0x000fe200078e00ff */
[----:B------:R-:W-:Y:S01]  /*1210*/  SEL R0, R10, RZ, !P2 ;  /* 0x000000ff0a007207 */ /* 0x000fe20005000000 */
[----:B------:R4:W-:Y:S01]  /*1220*/  LDGSTS.E.BYPASS.LTC128B.128 [R243], [R30.64], P6 ;  /* 0x000000001ef37fae */ /* 0x0009e2000b101d4c */
[----:B------:R-:W-:Y:S01]  /*1230*/  LOP3.LUT R7, R7, 0xf8, R22, 0x78, !PT ;  /* 0x000000f807077812 */ /* 0x000fe200078e7816 */
[----:B------:R-:W-:Y:S01]  /*1240*/  IMAD.MOV.U32 R9, RZ, RZ, c[0x0][0x188] ;  /* 0x00006200ff097624 */ /* 0x000fe200078e00ff */
[----:B------:R-:W-:Y:S01]  /*1250*/  ISETP.NE.U32.AND P2, PT, R0, RZ, PT ;  /* 0x000000ff0000720c */ /* 0x000fe20003f45070 */
[C---:B------:R-:W-:Y:S01]  /*1260*/  IMAD.SHL.U32 R0, R247.reuse, 0x100, RZ ;  /* 0x00000100f7007824 */ /* 0x040fe200078e00ff */
[----:B------:R-:W-:Y:S01]  /*1270*/  ISETP.NE.U32.AND P6, PT, R2, RZ, PT ;  /* 0x000000ff0200720c */ /* 0x000fe20003fc5070 */
[----:B------:R-:W-:Y:S01]  /*1280*/  IMAD R2, R247, c[0x0][0x188], R20 ;  /* 0x00006200f7027a24 */ /* 0x000fe200078e0214 */
[----:B------:R-:W-:Y:S01]  /*1290*/  LOP3.LUT R3, R3, R7, RZ, 0xfc, !PT ;  /* 0x0000000703037212 */ /* 0x000fe200078efcff */
[----:B------:R-:W0:Y:S01]  /*12a0*/  LDGDEPBAR ;  /* 0x00000000000079af */ /* 0x000e220000000000 */
[----:B------:R-:W-:Y:S01]  /*12b0*/  LOP3.LUT R4, R7, R0, RZ, 0xfc, !PT ;  /* 0x0000000007047212 */ /* 0x000fe200078efcff */
[----:B------:R-:W-:-:S04]  /*12c0*/  IMAD.WIDE R12, R2, R32, c[0x0][0x168] ;  /* 0x00005a00020c7625 */ /* 0x000fc800078e0220 */
[----:B------:R-:W-:Y:S02]  /*12d0*/  IMAD.SHL.U32 R242, R4, 0x2, RZ ;  /* 0x0000000204f27824 */ /* 0x000fe400078e00ff */
[----:B------:R-:W-:Y:S02]  /*12e0*/  IMAD R0, R9, 0x8, R2 ;  /* 0x0000000809007824 */ /* 0x000fe400078e0202 */
[----:B------:R-:W-:Y:S01]  /*12f0*/  IMAD.SHL.U32 R241, R3, 0x2, RZ ;  /* 0x0000000203f17824 */ /* 0x000fe200078e00ff */
[----:B------:R1:W-:Y:S01]  /*1300*/  LDGSTS.E.BYPASS.LTC128B.128 [R242+0x8000], [R12.64], P4 ;  /* 0x080000000cf27fae */ /* 0x0003e2000a101d4c */
[----:B------:R-:W-:Y:S01]  /*1310*/  ISETP.GE.AND P4, PT, R227, c[0x0][0x180], PT ;  /* 0x00006000e3007a0c */ /* 0x000fe20003f86270 */
[----:B------:R-:W-:Y:S02]  /*1320*/  IMAD.SHL.U32 R3, R232, 0x100, RZ ;  /* 0x00000100e8037824 */ /* 0x000fe400078e00ff */
[----:B------:R-:W-:Y:S01]  /*1330*/  IMAD.WIDE R18, R0, R32, c[0x0][0x168] ;  /* 0x00005a0000127625 */ /* 0x000fe200078e0220 */
[----:B------:R-:W-:-:S02]  /*1340*/  SEL R6, R10, RZ, !P4 ;  /* 0x000000ff0a067207 */ /* 0x000fc40006000000 */
[----:B------:R-:W-:Y:S01]  /*1350*/  ISETP.GE.AND P4, PT, R250, UR4, PT ;  /* 0x00000004fa007c0c */ /* 0x000fe2000bf86270 */
[----:B------:R-:W-:Y:S01]  /*1360*/  IMAD R0, R9, 0x8, R0 ;  /* 0x0000000809007824 */ /* 0x000fe200078e0200 */
[-C--:B------:R-:W-:Y:S01]  /*1370*/  LOP3.LUT R3, R3, R7.reuse, RZ, 0xfc, !PT ;  /* 0x0000000703037212 */ /* 0x080fe200078efcff */
[----:B------:R1:W-:Y:S01]  /*1380*/  LDGSTS.E.BYPASS.LTC128B.128 [R241+0x8000], [R18.64], P0 ;  /* 0x0800000012f17fae */ /* 0x0003e20008101d4c */
[----:B------:R-:W-:Y:S01]  /*1390*/  ISETP.GT.AND P0, PT, R45, 0x7f, PT ;  /* 0x0000007f2d00780c */ /* 0x000fe20003f04270 */
[----:B------:R-:W-:Y:S01]  /*13a0*/  IMAD.SHL.U32 R5, R231, 0x100, RZ ;  /* 0x00000100e7057824 */ /* 0x000fe200078e00ff */
[----:B------:R-:W-:Y:S01]  /*13b0*/  SEL R2, RZ, 0x10, P4 ;  /* 0x00000010ff027807 */ /* 0x000fe20002000000 */
[----:B------:R-:W-:Y:S01]  /*13c0*/  IMAD.WIDE R16, R0, R32, c[0x0][0x168] ;  /* 0x00005a0000107625 */ /* 0x000fe200078e0220 */
[----:B------:R-:W-:Y:S02]  /*13d0*/  SHF.L.U32 R240, R3, 0x1, RZ ;  /* 0x0000000103f07819 */ /* 0x000fe400000006ff */
[----:B------:R-:W-:Y:S01]  /*13e0*/  LOP3.LUT R5, R5, R7, RZ, 0xfc, !PT ;  /* 0x0000000705057212 */ /* 0x000fe200078efcff */
[----:B------:R-:W-:Y:S01]  /*13f0*/  IMAD R4, R9, 0x8, R0 ;  /* 0x0000000809047824 */ /* 0x000fe200078e0200 */
[----:B------:R-:W-:Y:S01]  /*1400*/  SEL R0, R2, RZ, P0 ;  /* 0x000000ff02007207 */ /* 0x000fe20000000000 */
[----:B------:R1:W-:Y:S01]  /*1410*/  LDGSTS.E.BYPASS.LTC128B.128 [R240+0x8000], [R16.64], P3 ;  /* 0x0800000010f07fae */ /* 0x0003e20009901d4c */
[----:B------:R-:W-:Y:S01]  /*1420*/  ISETP.NE.U32.AND P4, PT, R6, RZ, PT ;  /* 0x000000ff0600720c */ /* 0x000fe20003f85070 */
[----:B------:R-:W-:Y:S01]  /*1430*/  IMAD.SHL.U32 R239, R5, 0x2, RZ ;  /* 0x0000000205ef7824 */ /* 0x000fe200078e00ff */
[----:B------:R-:W-:Y:S01]  /*1440*/  ISETP.NE.U32.AND P3, PT, R0, RZ, PT ;  /* 0x000000ff0000720c */ /* 0x000fe20003f65070 */
[----:B------:R-:W-:-:S02]  /*1450*/  IMAD.SHL.U32 R0, R230, 0x100, RZ ;  /* 0x00000100e6007824 */ /* 0x000fc400078e00ff */
[----:B------:R-:W-:-:S03]  /*1460*/  IMAD.WIDE R14, R4, R32, c[0x0][0x168] ;  /* 0x00005a00040e7625 */ /* 0x000fc600078e0220 */
[-C--:B------:R-:W-:Y:S01]  /*1470*/  LOP3.LUT R3, R0, R7.reuse, RZ, 0xfc, !PT ;  /* 0x0000000700037212 */ /* 0x080fe200078efcff */
[----:B------:R-:W-:Y:S01]  /*1480*/  IMAD R0, R9, 0x8, R4 ;  /* 0x0000000809007824 */ /* 0x000fe200078e0204 */
[----:B------:R1:W-:Y:S01]  /*1490*/  LDGSTS.E.BYPASS.LTC128B.128 [R239+0x8000], [R14.64], P1 ;  /* 0x080000000eef7fae */ /* 0x0003e20008901d4c */
[----:B------:R-:W-:Y:S01]  /*14a0*/  ISETP.GE.AND P1, PT, R247, UR4, PT ;  /* 0x00000004f7007c0c */ /* 0x000fe2000bf26270 */
[----:B------:R-:W-:Y:S02]  /*14b0*/  IMAD.SHL.U32 R5, R229, 0x100, RZ ;  /* 0x00000100e5057824 */ /* 0x000fe400078e00ff */
[----:B------:R-:W-:Y:S01]  /*14c0*/  IMAD.SHL.U32 R237, R3, 0x2, RZ ;  /* 0x0000000203ed7824 */ /* 0x000fe200078e00ff */
[----:B------:R-:W-:Y:S01]  /*14d0*/  SEL R2, RZ, 0x10, P1 ;  /* 0x00000010ff027807 */ /* 0x000fe20000800000 */
[-C--:B------:R-:W-:Y:S01]  /*14e0*/  IMAD.WIDE R22, R0, R32.reuse, c[0x0][0x168] ;  /* 0x00005a0000167625 */ /* 0x080fe200078e0220 */
[----:B------:R-:W-:Y:S02]  /*14f0*/  ISETP.GE.AND P1, PT, R238, UR4, PT ;  /* 0x00000004ee007c0c */ /* 0x000fe4000bf26270 */
[----:B------:R-:W-:Y:S01]  /*1500*/  SEL R2, R2, RZ, P0 ;  /* 0x000000ff02027207 */ /* 0x000fe20000000000 */
[----:B------:R-:W-:Y:S01]  /*1510*/  IMAD R0, R9, 0x8, R0 ;  /* 0x0000000809007824 */ /* 0x000fe200078e0200 */
[----:B------:R1:W-:Y:S01]  /*1520*/  LDGSTS.E.BYPASS.LTC128B.128 [R237+0x8000], [R22.64], P5 ;  /* 0x0800000016ed7fae */ /* 0x0003e2000a901d4c */
[----:B------:R-:W-:Y:S01]  /*1530*/  ISETP.GE.AND P5, PT, R232, UR4, PT ;  /* 0x00000004e8007c0c */ /* 0x000fe2000bfa6270 */
[----:B------:R-:W-:Y:S01]  /*1540*/  IMAD.SHL.U32 R8, R228, 0x100, RZ ;  /* 0x00000100e4087824 */ /* 0x000fe200078e00ff */
[----:B------:R-:W-:Y:S01]  /*1550*/  LOP3.LUT R4, R5, R7, RZ, 0xfc, !PT ;  /* 0x0000000705047212 */ /* 0x000fe200078efcff */
[----:B------:R-:W-:Y:S01]  /*1560*/  IMAD.SHL.U32 R6, R227, 0x100, RZ ;  /* 0x00000100e3067824 */ /* 0x000fe200078e00ff */
[----:B------:R-:W-:Y:S01]  /*1570*/  SEL R3, RZ, 0x10, P1 ;  /* 0x00000010ff037807 */ /* 0x000fe20000800000 */
[----:B------:R-:W-:Y:S01]  /*1580*/  IMAD.WIDE R10, R0, R32, c[0x0][0x168] ;  /* 0x00005a00000a7625 */ /* 0x000fe200078e0220 */
[----:B------:R-:W-:-:S02]  /*1590*/  ISETP.NE.U32.AND P1, PT, R2, RZ, PT ;  /* 0x000000ff0200720c */ /* 0x000fc40003f25070 */
[----:B------:R-:W-:Y:S01]  /*15a0*/  SEL R2, RZ, 0x10, P5 ;  /* 0x00000010ff027807 */ /* 0x000fe20002800000 */
[----:B------:R-:W-:Y:S01]  /*15b0*/  IMAD.SHL.U32 R236, R4, 0x2, RZ ;  /* 0x0000000204ec7824 */ /* 0x000fe200078e00ff */
[----:B------:R-:W-:Y:S01]  /*15c0*/  ISETP.GE.AND P5, PT, R231, UR4, PT ;  /* 0x00000004e7007c0c */ /* 0x000fe2000bfa6270 */
[----:B------:R-:W-:Y:S01]  /*15d0*/  IMAD R0, R9, 0x8, R0 ;  /* 0x0000000809007824 */ /* 0x000fe200078e0200 */
[----:B------:R-:W-:Y:S02]  /*15e0*/  SEL R4, R3, RZ, P0 ;  /* 0x000000ff03047207 */ /* 0x000fe40000000000 */
[----:B------:R-:W-:Y:S01]  /*15f0*/  SEL R3, R2, RZ, P0 ;  /* 0x000000ff02037207 */ /* 0x000fe20000000000 */
[----:B------:R1:W-:Y:S01]  /*1600*/  LDGSTS.E.BYPASS.LTC128B.128 [R236+0x8000], [R10.64], P6 ;  /* 0x080000000aec7fae */ /* 0x0003e2000b101d4c */
[----:B------:R-:W-:Y:S02]  /*1610*/  LOP3.LUT R5, R8, R7, RZ, 0xfc, !PT ;  /* 0x0000000708057212 */ /* 0x000fe400078efcff */
[----:B------:R-:W-:-:S02]  /*1620*/  SEL R2, RZ, 0x10, P5 ;  /* 0x00000010ff027807 */ /* 0x000fc40002800000 */
[----:B------:R-:W-:Y:S01]  /*1630*/  LOP3.LUT R7, R6, R7, RZ, 0xfc, !PT ;  /* 0x0000000706077212 */ /* 0x000fe200078efcff */
[----:B------:R-:W-:Y:S01]  /*1640*/  IMAD.SHL.U32 R235, R5, 0x2, RZ ;  /* 0x0000000205eb7824 */ /* 0x000fe200078e00ff */
[----:B------:R-:W-:Y:S01]  /*1650*/  ISETP.NE.U32.AND P5, PT, R3, RZ, PT ;  /* 0x000000ff0300720c */ /* 0x000fe20003fa5070 */
[----:B------:R-:W-:Y:S01]  /*1660*/  IMAD.U32 R5, RZ, RZ, UR7 ;  /* 0x00000007ff057e24 */ /* 0x000fe2000f8e00ff */
[----:B------:R-:W-:Y:S01]  /*1670*/  LEA R3, R9, R0, 0x3 ;  /* 0x0000000009037211 */ /* 0x000fe200078e18ff */
[-C--:B------:R-:W-:Y:S01]  /*1680*/  IMAD.WIDE R8, R0, R32.reuse, c[0x0][0x168] ;  /* 0x00005a0000087625 */ /* 0x080fe200078e0220 */
[----:B------:R-:W-:Y:S02]  /*1690*/  SEL R0, R2, RZ, P0 ;  /* 0x000000ff02007207 */ /* 0x000fe40000000000 */
[----:B------:R-:W-:Y:S01]  /*16a0*/  ISETP.NE.U32.AND P6, PT, R4, RZ, PT ;  /* 0x000000ff0400720c */ /* 0x000fe20003fc5070 */
[----:B------:R-:W-:Y:S01]  /*16b0*/  IMAD.SHL.U32 R234, R7, 0x2, RZ ;  /* 0x0000000207ea7824 */ /* 0x000fe200078e00ff */
[----:B------:R2:W-:Y:S01]  /*16c0*/  LDGSTS.E.BYPASS.LTC128B.128 [R235+0x8000], [R8.64], P2 ;  /* 0x0800000008eb7fae */ /* 0x0005e20009101d4c */
[----:B------:R-:W-:Y:S01]  /*16d0*/  IMAD.WIDE R6, R3, R32, c[0x0][0x168] ;  /* 0x00005a0003067625 */ /* 0x000fe200078e0220 */
[----:B------:R-:W-:-:S02]  /*16e0*/  ISETP.GE.AND P2, PT, R230, UR4, PT ;  /* 0x00000004e6007c0c */ /* 0x000fc4000bf46270 */
[----:B------:R-:W-:Y:S01]  /*16f0*/  MOV R32, RZ ;  /* 0x000000ff00207202 */ /* 0x000fe20000000f00 */
[----:B------:R-:W-:Y:S01]  /*1700*/  IMAD.WIDE R2, R5, 0x2, R12 ;  /* 0x0000000205027825 */ /* 0x000fe200078e020c */
[----:B------:R2:W-:Y:S01]  /*1710*/  LDGSTS.E.BYPASS.LTC128B.128 [R234+0x8000], [R6.64], P4 ;  /* 0x0800000006ea7fae */ /* 0x0005e2000a101d4c */
[----:B------:R-:W-:Y:S02]  /*1720*/  ISETP.NE.U32.AND P4, PT, R0, RZ, PT ;  /* 0x000000ff0000720c */ /* 0x000fe40003f85070 */
[----:B------:R-:W-:Y:S01]  /*1730*/  SEL R0, RZ, 0x10, P2 ;  /* 0x00000010ff007807 */ /* 0x000fe20001000000 */
[----:B------:R-:W0:Y:S01]  /*1740*/  LDGDEPBAR ;  /* 0x00000000000079af */ /* 0x000e220000000000 */
[----:B------:R-:W-:Y:S01]  /*1750*/  ISETP.GE.AND P2, PT, R229, UR4, PT ;  /* 0x00000004e5007c0c */ /* 0x000fe2000bf46270 */
[----:B------:R-:W-:Y:S01]  /*1760*/  IMAD.SHL.U32 R4, R166, 0x4, RZ ;  /* 0x00000004a6047824 */ /* 0x000fe200078e00ff */
[----:B------:R-:W-:Y:S01]  /*1770*/  SEL R0, R0, RZ, P0 ;  /* 0x000000ff00007207 */ /* 0x000fe20000000000 */
[----:B------:R-:W-:Y:S01]  /*1780*/  BAR.SYNC.DEFER_BLOCKING 0x0 ;  /* 0x0000000000007b1d */ /* 0x000fe20000010000 */
[----:B-1----:R-:W-:Y:S01]  /*1790*/  LOP3.LUT R12, R43, 0xf, RZ, 0xc0, !PT ;  /* 0x0000000f2b0c7812 */ /* 0x002fe200078ec0ff */
[----:B------:R-:W-:-:S04]  /*17a0*/  IMAD.WIDE R18, R5, 0x2, R18 ;  /* 0x0000000205127825 */ /* 0x000fc800078e0212 */
[----:B------:R-:W-:Y:S02]  /*17b0*/  IMAD.SHL.U32 R12, R12, 0x100, RZ ;  /* 0x000001000c0c7824 */ /* 0x000fe400078e00ff */
[----:B------:R-:W-:-:S04]  /*17c0*/  IMAD.WIDE R16, R5, 0x2, R16 ;  /* 0x0000000205107825 */ /* 0x000fc800078e0210 */
[----:B------:R-:W-:-:S04]  /*17d0*/  IMAD.WIDE R14, R5, 0x2, R14 ;  /* 0x00000002050e7825 */ /* 0x000fc800078e020e */
[----:B------:R-:W-:-:S04]  /*17e0*/  IMAD.WIDE R10, R5, 0x2, R10 ;  /* 0x00000002050a7825 */ /* 0x000fc800078e020a */
[C---:B--2---:R-:W-:Y:S01]  /*17f0*/  IMAD.WIDE R8, R5.reuse, 0x2, R8 ;  /* 0x0000000205087825 */ /* 0x044fe200078e0208 */
[----:B------:R-:W-:Y:S01]  /*1800*/  @!PT LDS RZ, [RZ] ;  /* 0x00000000fffff984 */ /* 0x000fe20000000800 */
[----:B------:R-:W-:Y:S01]  /*1810*/  @!PT LDS RZ, [RZ] ;  /* 0x00000000fffff984 */ /* 0x000fe20000000800 */
[----:B------:R-:W-:Y:S01]  /*1820*/  @!PT LDS RZ, [RZ] ;  /* 0x00000000fffff984 */ /* 0x000fe20000000800 */
[----:B------:R1:W-:Y:S03]  /*1830*/  LDGSTS.E.BYPASS.LTC128B.128 [R246+0x4000], [R28.64+0x80], P3 ;  /* 0x040000801cf67fae */ /* 0x0003e60009901d4c */
[----:B------:R-:W-:Y:S01]  /*1840*/  IMAD.WIDE R6, R5, 0x2, R6 ;  /* 0x0000000205067825 */ /* 0x000fe200078e0206 */
[----:B------:R2:W-:Y:S04]  /*1850*/  LDGSTS.E.BYPASS.LTC128B.128 [R245+0x4000], [R26.64+0x80], P3 ;  /* 0x040000801af57fae */ /* 0x0005e80009901d4c */
[----:B------:R3:W-:Y:S04]  /*1860*/  LDGSTS.E.BYPASS.LTC128B.128 [R244+0x4000], [R24.64+0x80], P3 ;  /* 0x0400008018f47fae */ /* 0x0007e80009901d4c */
[----:B------:R4:W-:Y:S01]  /*1870*/  LDGSTS.E.BYPASS.LTC128B.128 [R243+0x4000], [R30.64+0x80], P3 ;  /* 0x040000801ef37fae */ /* 0x0009e20009901d4c */
[----:B------:R-:W-:-:S02]  /*1880*/  ISETP.NE.U32.AND P3, PT, R0, RZ, PT ;  /* 0x000000ff0000720c */ /* 0x000fc40003f65070 */
[----:B------:R-:W-:Y:S01]  /*1890*/  SEL R0, RZ, 0x10, P2 ;  /* 0x00000010ff007807 */ /* 0x000fe20001000000 */
[----:B------:R-:W0:Y:S01]  /*18a0*/  LDGDEPBAR ;  /* 0x00000000000079af */ /* 0x000e220000000000 */
[----:B------:R-:W-:-:S03]  /*18b0*/  ISETP.GE.AND P2, PT, R228, UR4, PT ;  /* 0x00000004e4007c0c */ /* 0x000fc6000bf46270 */
[----:B------:R4:W-:Y:S01]  /*18c0*/  LDGSTS.E.BYPASS.LTC128B.128 [R242+0x10000], [R2.64], P1 ;  /* 0x1000000002f27fae */ /* 0x0009e20008901d4c */
[----:B------:R-:W-:-:S03]  /*18d0*/  ISETP.GE.AND P1, PT, R227, UR4, PT ;  /* 0x00000004e3007c0c */ /* 0x000fc6000bf26270 */
[----:B------:R4:W-:Y:S01]  /*18e0*/  LDGSTS.E.BYPASS.LTC128B.128 [R241+0x10000], [R18.64], P6 ;  /* 0x1000000012f17fae */ /* 0x0009e2000b101d4c */
[----:B-1----:R-:W-:-:S03]  /*18f0*/  IMAD.MOV.U32 R28, RZ, RZ, RZ ;  /* 0x000000ffff1c7224 */ /* 0x002fc600078e00ff */
[----:B------:R1:W-:Y:S01]  /*1900*/  LDGSTS.E.BYPASS.LTC128B.128 [R240+0x10000], [R16.64], P5 ;  /* 0x1000000010f07fae */ /* 0x0003e2000a901d4c */
[----:B--2---:R-:W-:-:S03]  /*1910*/  IMAD.MOV.U32 R26, RZ, RZ, RZ ;  /* 0x000000ffff1a7224 */ /* 0x004fc600078e00ff */
[----:B------:R2:W-:Y:S01]  /*1920*/  LDGSTS.E.BYPASS.LTC128B.128 [R239+0x10000], [R14.64], P4 ;  /* 0x100000000eef7fae */ /* 0x0005e2000a101d4c */
[----:B---3--:R-:W-:Y:S02]  /*1930*/  IMAD.MOV.U32 R24, RZ, RZ, RZ ;  /* 0x000000ffff187224 */ /* 0x008fe400078e00ff */
[----:B----4-:R-:W-:Y:S01]  /*1940*/  IMAD.MOV.U32 R31, RZ, RZ, RZ ;  /* 0x000000ffff1f7224 */ /* 0x010fe200078e00ff */
[----:B------:R-:W-:Y:S02]  /*1950*/  SEL R3, R0, RZ, P0 ;  /* 0x000000ff00037207 */ /* 0x000fe40000000000 */
[----:B------:R-:W-:Y:S02]  /*1960*/  SEL R2, RZ, 0x10, P2 ;  /* 0x00000010ff027807 */ /* 0x000fe40001000000 */
[----:B------:R-:W-:Y:S01]  /*1970*/  SEL R0, RZ, 0x10, P1 ;  /* 0x00000010ff007807 */ /* 0x000fe20000800000 */
[----:B------:R-:W-:Y:S01]  /*1980*/  IMAD.MOV.U32 R18, RZ, RZ, RZ ;  /* 0x000000ffff127224 */ /* 0x000fe200078e00ff */
[----:B------:R-:W-:-:S02]  /*1990*/  ISETP.NE.U32.AND P2, PT, R3, RZ, PT ;  /* 0x000000ff0300720c */ /* 0x000fc40003f45070 */
[----:B------:R-:W-:Y:S01]  /*19a0*/  SEL R3, R2, RZ, P0 ;  /* 0x000000ff02037207 */ /* 0x000fe20000000000 */
[----:B-1----:R-:W-:Y:S01]  /*19b0*/  IMAD.MOV.U32 R16, RZ, RZ, RZ ;  /* 0x000000ffff107224 */ /* 0x002fe200078e00ff */
[----:B------:R-:W-:Y:S02]  /*19c0*/  SEL R2, R0, RZ, P0 ;  /* 0x000000ff00027207 */ /* 0x000fe40000000000 */
[----:B------:R-:W-:Y:S01]  /*19d0*/  LOP3.LUT R0, R4, R248, RZ, 0xfc, !PT ;  /* 0x000000f804007212 */ /* 0x000fe200078efcff */
[----:B--2---:R-:W-:Y:S01]  /*19e0*/  IMAD.MOV.U32 R14, RZ, RZ, RZ ;  /* 0x000000ffff0e7224 */ /* 0x004fe200078e00ff */
[----:B------:R-:W-:Y:S02]  /*19f0*/  ISETP.NE.U32.AND P1, PT, R3, RZ, PT ;  /* 0x000000ff0300720c */ /* 0x000fe40003f25070 */
[----:B------:R-:W-:Y:S02]  /*1a00*/  ISETP.NE.U32.AND P0, PT, R2, RZ, PT ;  /* 0x000000ff0200720c */ /* 0x000fe40003f05070 */
[----:B------:R-:W-:-:S02]  /*1a10*/  LOP3.LUT R4, R0, 0x7, R43, 0x78, !PT ;  /* 0x0000000700047812 */ /* 0x000fc400078e782b */
[C---:B------:R-:W-:Y:S02]  /*1a20*/  LOP3.LUT R3, R0.reuse, 0x8, RZ, 0xfc, !PT ;  /* 0x0000000800037812 */ /* 0x040fe400078efcff */
[----:B------:R-:W-:Y:S01]  /*1a30*/  LOP3.LUT R2, R0, 0x10, RZ, 0xfc, !PT ;  /* 0x0000001000027812 */ /* 0x000fe200078efcff */
[----:B------:R-:W-:Y:S01]  /*1a40*/  IMAD.SHL.U32 R4, R4, 0x8, RZ ;  /* 0x0000000804047824 */ /* 0x000fe200078e00ff */
[----:B------:R-:W-:Y:S02]  /*1a50*/  LOP3.LUT R0, R0, 0x18, RZ, 0xfc, !PT ;  /* 0x0000001800007812 */ /* 0x000fe400078efcff */
[--C-:B------:R-:W-:Y:S02]  /*1a60*/  LOP3.LUT R3, R3, 0x7, R43.reuse, 0x78, !PT ;  /* 0x0000000703037812 */ /* 0x100fe400078e782b */
[--C-:B------:R-:W-:Y:S02]  /*1a70*/  LOP3.LUT R2, R2, 0x7, R43.reuse, 0x78, !PT ;  /* 0x0000000702027812 */ /* 0x100fe400078e782b */
[----:B------:R-:W-:Y:S01]  /*1a80*/  LOP3.LUT R0, R0, 0x7, R43, 0x78, !PT ;  /* 0x0000000700007812 */ /* 0x000fe200078e782b */
[--C-:B------:R-:W-:Y:S01]  /*1a90*/  IMAD R3, R3, 0x8, R12.reuse ;  /* 0x0000000803037824 */ /* 0x100fe200078e020c */
[----:B------:R-:W-:Y:S01]  /*1aa0*/  LOP3.LUT R4, R4, R12, RZ, 0xfc, !PT ;  /* 0x0000000c04047212 */ /* 0x000fe200078efcff */
[----:B------:R-:W-:-:S02]  /*1ab0*/  IMAD R2, R2, 0x8, R12 ;  /* 0x0000000802027824 */ /* 0x000fc400078e020c */
[----:B------:R-:W-:Y:S02]  /*1ac0*/  IMAD R0, R0, 0x8, R12 ;  /* 0x0000000800007824 */ /* 0x000fe400078e020c */
[----:B------:R-:W-:Y:S01]  /*1ad0*/  IMAD.WIDE R12, R5, 0x2, R22 ;  /* 0x00000002050c7825 */ /* 0x000fe200078e0216 */
[----:B------:R-:W-:-:S03]  /*1ae0*/  SHF.R.U32.HI R5, RZ, 0x3, R43 ;  /* 0x00000003ff057819 */ /* 0x000fc6000001162b */
[----:B------:R-:W-:Y:S01]  /*1af0*/  IMAD.SHL.U32 R196, R4, 0x2, RZ ;  /* 0x0000000204c47824 */ /* 0x000fe200078e00ff */
[----:B------:R1:W-:Y:S01]  /*1b00*/  LDGSTS.E.BYPASS.LTC128B.128 [R237+0x10000], [R12.64], P3 ;  /* 0x100000000ced7fae */ /* 0x0003e20009901d4c */
[----:B------:R-:W-:Y:S01]  /*1b10*/  LOP3.LUT R251, R5, 0x10, RZ, 0xc0, !PT ;  /* 0x0000001005fb7812 */ /* 0x000fe200078ec0ff */
[----:B------:R-:W-:Y:S01]  /*1b20*/  IMAD.SHL.U32 R3, R3, 0x2, RZ ;  /* 0x0000000203037824 */ /* 0x000fe200078e00ff */
[----:B------:R-:W-:Y:S01]  /*1b30*/  LOP3.LUT R5, R166, 0x7, R43, 0x78, !PT ;  /* 0x00000007a6057812 */ /* 0x000fe200078e782b */
[----:B------:R2:W-:Y:S01]  /*1b40*/  LDGSTS.E.BYPASS.LTC128B.128 [R236+0x10000], [R10.64], P2 ;  /* 0x100000000aec7fae */ /* 0x0005e20009101d4c */
[----:B------:R-:W-:Y:S02]  /*1b50*/  IMAD.SHL.U32 R2, R2, 0x2, RZ ;  /* 0x0000000202027824 */ /* 0x000fe400078e00ff */
[----:B------:R-:W-:Y:S01]  /*1b60*/  IMAD.SHL.U32 R0, R0, 0x2, RZ ;  /* 0x0000000200007824 */ /* 0x000fe200078e00ff */
[----:B------:R3:W-:Y:S01]  /*1b70*/  LDGSTS.E.BYPASS.LTC128B.128 [R235+0x10000], [R8.64], P1 ;  /* 0x1000000008eb7fae */ /* 0x0007e20008901d4c */
[----:B------:R-:W-:-:S02]  /*1b80*/  IMAD.SHL.U32 R5, R5, 0x8, RZ ;  /* 0x0000000805057824 */ /* 0x000fc400078e00ff */
[----:B------:R-:W-:Y:S01]  /*1b90*/  IMAD.MOV.U32 R22, RZ, RZ, RZ ;  /* 0x000000ffff167224 */ /* 0x000fe200078e00ff */
[----:B------:R4:W-:Y:S01]  /*1ba0*/  LDGSTS.E.BYPASS.LTC128B.128 [R234+0x10000], [R6.64], P0 ;  /* 0x1000000006ea7fae */ /* 0x0009e20008101d4c */
[----:B------:R-:W-:-:S03]  /*1bb0*/  ISETP.GE.AND P0, PT, R45, 0x40, PT ;  /* 0x000000402d00780c */ /* 0x000fc60003f06270 */
[----:B------:R-:W0:Y:S01]  /*1bc0*/  LDGDEPBAR ;  /* 0x00000000000079af */ /* 0x000e220000000000 */
[----:B-1----:R-:W-:Y:S01]  /*1bd0*/  IMAD.MOV.U32 R12, RZ, RZ, RZ ;  /* 0x000000ffff0c7224 */ /* 0x002fe200078e00ff */
[----:B--2---:R-:W-:Y:S01]  /*1be0*/  MOV R10, RZ ;  /* 0x000000ff000a7202 */ /* 0x004fe20000000f00 */
[----:B---3--:R-:W-:Y:S01]  /*1bf0*/  CS2R R8, SRZ ;  /* 0x0000000000087805 */ /* 0x008fe2000001ff00 */
[----:B----4-:R-:W-:Y:S01]  /*1c00*/  LOP3.LUT R6, R251, 0xf, R43, 0xf8, !PT ;  /* 0x0000000ffb067812 */ /* 0x010fe200078ef82b */
[----:B------:R-:W-:-:S04]  /*1c10*/  DEPBAR.LE SB0, 0x2 ;  /* 0x000080800000791a */ /* 0x000fc80000000000 */
[----:B------:R-:W-:Y:S01]  /*1c20*/  BAR.SYNC.DEFER_BLOCKING 0x0 ;  /* 0x0000000000007b1d */ /* 0x000fe20000010000 */
[----:B------:R-:W-:Y:S02]  /*1c30*/  IMAD.SHL.U32 R6, R6, 0x40, RZ ;  /* 0x0000004006067824 */ /* 0x000fe400078e00ff */
[----:B------:R-:W-:-:S03]  /*1c40*/  IMAD.MOV.U32 R7, RZ, RZ, RZ ;  /* 0x000000ffff077224 */ /* 0x000fc600078e00ff */
[----:B------:R-:W-:-:S05]  /*1c50*/  LOP3.LUT R5, R6, R5, RZ, 0xfc, !PT ;  /* 0x0000000506057212 */ /* 0x000fca00078efcff */
[----:B------:R-:W-:-:S05]  /*1c60*/  IMAD.SHL.U32 R200, R5, 0x2, RZ ;  /* 0x0000000205c87824 */ /* 0x000fca00078e00ff */
[----:B------:R1:W2:Y:S04]  /*1c70*/  LDSM.16.M88.4 R132, [R200] ;  /* 0x00000000c884783b */ /* 0x0002a80000000200 */
[----:B------:R1:W3:Y:S04]  /*1c80*/  LDSM.16.M88.4 R152, [R200+0x1000] ;  /* 0x00100000c898783b */ /* 0x0002e80000000200 */
[----:B------:R1:W4:Y:S04]  /*1c90*/  LDSM.16.M88.4 R156, [R200+0x2000] ;  /* 0x00200000c89c783b */ /* 0x0003280000000200 */
[----:B------:R1:W1:Y:S04]  /*1ca0*/  LDSM.16.M88.4 R160, [R200+0x3000] ;  /* 0x00300000c8a0783b */ /* 0x0002680000000200 */
[----:B------:R1:W1:Y:S04]  /*1cb0*/  LDSM.16.MT88.4 R136, [R196+0x8000] ;  /* 0x00800000c488783b */ /* 0x0002680000004200 */
[----:B------:R1:W1:Y:S04]  /*1cc0*/  LDSM.16.MT88.4 R140, [R3+0x8000] ;  /* 0x00800000038c783b */ /* 0x0002680000004200 */
[----:B------:R1:W1:Y:S04]  /*1cd0*/  LDSM.16.MT88.4 R144, [R2+0x8000] ;  /* 0x008000000290783b */ /* 0x0002680000004200 */
[----:B------:R1:W1:Y:S01]  /*1ce0*/  LDSM.16.MT88.4 R148, [R0+0x8000] ;  /* 0x008000000094783b */ /* 0x0002620000004200 */
[----:B------:R-:W-:Y:S05]  /*1cf0*/  @!P0 BRA `(.L_x_0) ;  /* 0x00001e2000008947 */ /* 0x000fea0003800000 */
[----:B------:R-:W-:Y:S01]  /*1d00*/  LOP3.LUT R164, R166, 0x2, RZ, 0xfc, !PT ;  /* 0x00000002a6a47812 */ /* 0x000fe200078efcff */
[----:B------:R-:W-:Y:S01]  /*1d10*/  IMAD.IADD R33, R248, 0x1, R33 ;  /* 0x00000001f8217824 */ /* 0x000fe200078e0221 */
[C---:B------:R-:W-:Y:S01]  /*1d20*/  LOP3.LUT R165, R166.reuse, 0x4, RZ, 0xfc, !PT ;  /* 0x00000004a6a57812 */ /* 0x040fe200078efcff */
[----:B------:R-:W-:Y:S01]  /*1d30*/  ULDC.64 UR4, c[0x0][0x168] ;  /* 0x00005a0000047ab9 */ /* 0x000fe20000000a00 */
[----:B------:R-:W-:Y:S01]  /*1d40*/  LOP3.LUT R166, R166, 0x6, RZ, 0xfc, !PT ;  /* 0x00000006a6a67812 */ /* 0x000fe200078efcff */
[----:B------:R-:W-:Y:S01]  /*1d50*/  IMAD R202, R33, c[0x0][0x188], R20 ;  /* 0x0000620021ca7a24 */ /* 0x000fe200078e0214 */
[----:B------:R-:W-:Y:S01]  /*1d60*/  SHF.R.S32.HI R4, RZ, 0x1f, R35 ;  /* 0x0000001fff047819 */ /* 0x000fe20000011423 */
[----:B------:R-:W-:Y:S01]  /*1d70*/  USHF.R.S32.HI UR6, URZ, 0x1f, UR7 ;  /* 0x0000001f3f067899 */ /* 0x000fe20008011407 */
[----:B------:R-:W-:Y:S01]  /*1d80*/  LEA R218, P0, R35, c[0x0][0x160], 0x1 ;  /* 0x0000580023da7a11 */ /* 0x000fe200078008ff */
[----:B------:R-:W-:Y:S01]  /*1d90*/  ULEA UR8, UP0, UR7, UR4, 0x2 ;  /* 0x0000000407087291 */ /* 0x000fe2000f80103f */
[--C-:B------:R-:W-:Y:S01]  /*1da0*/  LOP3.LUT R164, R164, 0x7, R43.reuse, 0x78, !PT ;  /* 0x00000007a4a47812 */ /* 0x100fe200078e782b */
[----:B------:R-:W-:Y:S01]  /*1db0*/  CS2R R12, SRZ ;  /* 0x00000000000c7805 */ /* 0x000fe2000001ff00 */
[--C-:B------:R-:W-:Y:S01]  /*1dc0*/  LOP3.LUT R165, R165, 0x7, R43.reuse, 0x78, !PT ;  /* 0x00000007a5a57812 */ /* 0x100fe200078e782b */
[----:B------:R-:W-:Y:S01]  /*1dd0*/  CS2R R14, SRZ ;  /* 0x00000000000e7805 */ /* 0x000fe2000001ff00 */
[----:B------:R-:W-:Y:S01]  /*1de0*/  LOP3.LUT R166, R166, 0x7, R43, 0x78, !PT ;  /* 0x00000007a6a67812 */ /* 0x000fe200078e782b */
[----:B------:R-:W-:Y:S01]  /*1df0*/  IMAD.SHL.U32 R164, R164, 0x8, RZ ;  /* 0x00000008a4a47824 */ /* 0x000fe200078e00ff */
[----:B------:R-:W-:Y:S01]  /*1e00*/  LEA.HI.X R201, R35, c[0x0][0x164], R4, 0x1, P0 ;  /* 0x0000590023c97a11 */ /* 0x000fe200000f0c04 */
[----:B------:R-:W-:Y:S01]  /*1e10*/  IMAD.SHL.U32 R165, R165, 0x8, RZ ;  /* 0x00000008a5a57824 */ /* 0x000fe200078e00ff */
[----:B------:R-:W-:Y:S01]  /*1e20*/  SHF.R.S32.HI R4, RZ, 0x1f, R37 ;  /* 0x0000001fff047819 */ /* 0x000fe20000011425 */
[----:B------:R-:W-:Y:S01]  /*1e30*/  IMAD.SHL.U32 R166, R166, 0x8, RZ ;  /* 0x00000008a6a67824 */ /* 0x000fe200078e00ff */
[----:B------:R-:W-:Y:S01]  /*1e40*/  LEA R220, P2, R37, c[0x0][0x160], 0x1 ;  /* 0x0000580025dc7a11 */ /* 0x000fe200078408ff */
[----:B------:R-:W-:Y:S01]  /*1e50*/  CS2R R16, SRZ ;  /* 0x0000000000107805 */ /* 0x000fe2000001ff00 */
[----:B------:R-:W-:Y:S01]  /*1e60*/  SHF.R.S32.HI R5, RZ, 0x1f, R39 ;  /* 0x0000001fff057819 */ /* 0x000fe20000011427 */
[----:B------:R-:W-:Y:S01]  /*1e70*/  CS2R R18, SRZ ;  /* 0x0000000000127805 */ /* 0x000fe2000001ff00 */
        /* <DEDUP_REMOVED lines=8> */
[----:B------:R-:W-:Y:S01]  /*1f00*/  LEA.HI.X R219, R37, c[0x0][0x164], R4, 0x1, P2 ;  /* 0x0000590025db7a11 */ /* 0x000fe200010f0c04 */
[----:B------:R-:W-:Y:S01]  /*1f10*/  CS2R R30, SRZ ;  /* 0x00000000001e7805 */ /* 0x000fe2000001ff00 */
[----:B------:R-:W-:Y:S01]  /*1f20*/  LEA.HI.X R221, R39, c[0x0][0x164], R5, 0x1, P1 ;  /* 0x0000590027dd7a11 */ /* 0x000fe200008f0c05 */
[----:B------:R-:W-:Y:S01]  /*1f30*/  CS2R R34, SRZ ;  /* 0x0000000000227805 */ /* 0x000fe2000001ff00 */
[----:B------:R-:W-:Y:S01]  /*1f40*/  LEA.HI.X R223, R41, c[0x0][0x164], R7, 0x1, P0 ;  /* 0x0000590029df7a11 */ /* 0x000fe200000f0c07 */
[----:B------:R-:W-:Y:S01]  /*1f50*/  CS2R R36, SRZ ;  /* 0x0000000000247805 */ /* 0x000fe2000001ff00 */
[C---:B------:R-:W-:Y:S01]  /*1f60*/  IADD3 R11, R33.reuse, 0x38, RZ ;  /* 0x00000038210b7810 */ /* 0x040fe20007ffe0ff */
[----:B------:R-:W-:Y:S01]  /*1f70*/  CS2R R38, SRZ ;  /* 0x0000000000267805 */ /* 0x000fe2000001ff00 */
[C---:B------:R-:W-:Y:S01]  /*1f80*/  LOP3.LUT R10, R33.reuse, 0x30, RZ, 0xfc, !PT ;  /* 0x00000030210a7812 */ /* 0x040fe200078efcff */
[----:B------:R-:W-:Y:S01]  /*1f90*/  CS2R R40, SRZ ;  /* 0x0000000000287805 */ /* 0x000fe2000001ff00 */
[----:B------:R-:W-:Y:S01]  /*1fa0*/  IADD3 R9, R33, 0x28, RZ ;  /* 0x0000002821097810 */ /* 0x000fe20007ffe0ff */
[--C-:B------:R-:W-:Y:S01]  /*1fb0*/  IMAD R216, R11, c[0x0][0x188], R20.reuse ;  /* 0x000062000bd87a24 */ /* 0x100fe200078e0214 */
[C---:B------:R-:W-:Y:S01]  /*1fc0*/  LOP3.LUT R8, R33.reuse, 0x20, RZ, 0xfc, !PT ;  /* 0x0000002021087812 */ /* 0x040fe200078efcff */
[--C-:B------:R-:W-:Y:S01]  /*1fd0*/  IMAD R214, R10, c[0x0][0x188], R20.reuse ;  /* 0x000062000ad67a24 */ /* 0x100fe200078e0214 */
[----:B------:R-:W-:Y:S01]  /*1fe0*/  IADD3 R7, R33, 0x18, RZ ;  /* 0x0000001821077810 */ /* 0x000fe20007ffe0ff */
[--C-:B------:R-:W-:Y:S01]  /*1ff0*/  IMAD R212, R9, c[0x0][0x188], R20.reuse ;  /* 0x0000620009d47a24 */ /* 0x100fe200078e0214 */
[C---:B------:R-:W-:Y:S01]  /*2000*/  LOP3.LUT R5, R33.reuse, 0x10, RZ, 0xfc, !PT ;  /* 0x0000001021057812 */ /* 0x040fe200078efcff */
[--C-:B------:R-:W-:Y:S01]  /*2010*/  IMAD R210, R8, c[0x0][0x188], R20.reuse ;  /* 0x0000620008d27a24 */ /* 0x100fe200078e0214 */
[----:B------:R-:W-:Y:S01]  /*2020*/  IADD3 R4, R33, 0x8, RZ ;  /* 0x0000000821047810 */ /* 0x000fe20007ffe0ff */
[--C-:B------:R-:W-:Y:S01]  /*2030*/  IMAD R208, R7, c[0x0][0x188], R20.reuse ;  /* 0x0000620007d07a24 */ /* 0x100fe200078e0214 */
[----:B------:R-:W-:Y:S01]  /*2040*/  LEA.HI R226, R226, R45, RZ, 0x6 ;  /* 0x0000002de2e27211 */ /* 0x000fe200078f30ff */
[--C-:B------:R-:W-:Y:S01]  /*2050*/  IMAD R206, R5, c[0x0][0x188], R20.reuse ;  /* 0x0000620005ce7a24 */ /* 0x100fe200078e0214 */
[----:B------:R-:W-:Y:S01]  /*2060*/  LOP3.LUT R164, R6, R164, RZ, 0xfc, !PT ;  /* 0x000000a406a47212 */ /* 0x000fe200078efcff */
[----:B------:R-:W-:Y:S01]  /*2070*/  IMAD R204, R4, c[0x0][0x188], R20 ;  /* 0x0000620004cc7a24 */ /* 0x000fe200078e0214 */
[C---:B------:R-:W-:Y:S01]  /*2080*/  LOP3.LUT R165, R6.reuse, R165, RZ, 0xfc, !PT ;  /* 0x000000a506a57212 */ /* 0x040fe200078efcff */
[----:B------:R-:W-:Y:S01]  /*2090*/  CS2R R4, SRZ ;  /* 0x0000000000047805 */ /* 0x000fe2000001ff00 */
[----:B------:R-:W-:Y:S01]  /*20a0*/  LOP3.LUT R166, R6, R166, RZ, 0xfc, !PT ;  /* 0x000000a606a67212 */ /* 0x000fe200078efcff */
[----:B------:R-:W-:Y:S01]  /*20b0*/  CS2R R8, SRZ ;  /* 0x0000000000087805 */ /* 0x000fe2000001ff00 */
[----:B------:R-:W-:Y:S01]  /*20c0*/  IADD3 R218, P3, R218, 0x100, RZ ;  /* 0x00000100dada7810 */ /* 0x000fe20007f7e0ff */
[----:B------:R-:W-:Y:S01]  /*20d0*/  CS2R R6, SRZ ;  /* 0x0000000000067805 */ /* 0x000fe2000001ff00 */
[----:B------:R-:W-:Y:S01]  /*20e0*/  IADD3 R220, P2, R220, 0x100, RZ ;  /* 0x00000100dcdc7810 */ /* 0x000fe20007f5e0ff */
[----:B------:R-:W-:Y:S01]  /*20f0*/  CS2R R10, SRZ ;  /* 0x00000000000a7805 */ /* 0x000fe2000001ff00 */
[----:B------:R-:W-:Y:S01]  /*2100*/  IADD3 R222, P1, R222, 0x100, RZ ;  /* 0x00000100dede7810 */ /* 0x000fe20007f3e0ff */
[----:B------:R-:W-:Y:S01]  /*2110*/  CS2R R20, SRZ ;  /* 0x0000000000147805 */ /* 0x000fe2000001ff00 */
[----:B------:R-:W-:Y:S01]  /*2120*/  IADD3 R224, P0, R224, 0x100, RZ ;  /* 0x00000100e0e07810 */ /* 0x000fe20007f1e0ff */
[----:B------:R-:W-:Y:S01]  /*2130*/  CS2R R32, SRZ ;  /* 0x0000000000207805 */ /* 0x000fe2000001ff00 */
[----:B------:R-:W-:Y:S01]  /*2140*/  SHF.R.S32.HI R226, RZ, 0x6, R226 ;  /* 0x00000006ffe27819 */ /* 0x000fe200000114e2 */
[----:B------:R-:W-:Y:S01]  /*2150*/  CS2R R42, SRZ ;  /* 0x00000000002a7805 */ /* 0x000fe2000001ff00 */
        /* <DEDUP_REMOVED lines=44> */
[----:B------:R-:W-:Y:S01]  /*2420*/  IMAD.X R201, RZ, RZ, R201, P3 ;  /* 0x000000ffffc97224 */ /* 0x000fe200018e06c9 */
[----:B------:R-:W-:Y:S01]  /*2430*/  IADD3 R249, R226, -0x2, RZ ;  /* 0xfffffffee2f97810 */ /* 0x000fe20007ffe0ff */
[----:B------:R-:W-:Y:S01]  /*2440*/  IMAD.X R219, RZ, RZ, R219, P2 ;  /* 0x000000ffffdb7224 */ /* 0x000fe200010e06db */
[----:B------:R-:W-:Y:S01]  /*2450*/  ULEA.HI.X UR10, UR7, UR5, UR6, 0x2, UP0 ;  /* 0x00000005070a7291 */ /* 0x000fe200080f1406 */
[----:B------:R-:W-:Y:S01]  /*2460*/  IMAD.X R221, RZ, RZ, R221, P1 ;  /* 0x000000ffffdd7224 */ /* 0x000fe200008e06dd */
[----:B------:R-:W-:Y:S01]  /*2470*/  USHF.L.U32 UR9, UR7, 0x1, URZ ;  /* 0x0000000107097899 */ /* 0x000fe2000800063f */
[----:B------:R-:W-:Y:S01]  /*2480*/  IMAD.X R223, RZ, RZ, R223, P0 ;  /* 0x000000ffffdf7224 */ /* 0x000fe200000e06df */
[----:B------:R-:W-:Y:S01]  /*2490*/  USHF.L.U64.HI UR6, UR7, 0x1, UR6 ;  /* 0x0000000107067899 */ /* 0x000fe20008010206 */
[----:B------:R-:W-:Y:S01]  /*24a0*/  IMAD.WIDE R202, R202, 0x2, RZ ;  /* 0x00000002caca7825 */ /* 0x000fe200078e02ff */
[----:B------:R-:W-:-:S02]  /*24b0*/  UIADD3 UR15, UR15, -0x80, URZ ;  /* 0xffffff800f0f7890 */ /* 0x000fc4000fffe03f */
[----:B------:R-:W-:Y:S01]  /*24c0*/  UMOV UR14, 0x1 ;  /* 0x00000001000e7882 */ /* 0x000fe20000000000 */
[----:B------:R-:W-:Y:S01]  /*24d0*/  IMAD.WIDE R216, R216, 0x2, RZ ;  /* 0x00000002d8d87825 */ /* 0x000fe200078e02ff */
[----:B------:R-:W-:Y:S02]  /*24e0*/  UMOV UR11, URZ ;  /* 0x0000003f000b7c82 */ /* 0x000fe40008000000 */
[----:B------:R-:W-:Y:S01]  /*24f0*/  UMOV UR5, 0x8000 ;  /* 0x0000800000057882 */ /* 0x000fe20000000000 */
[----:B------:R-:W-:Y:S01]  /*2500*/  IMAD.WIDE R214, R214, 0x2, RZ ;  /* 0x00000002d6d67825 */ /* 0x000fe200078e02ff */
[----:B------:R-:W-:Y:S02]  /*2510*/  UMOV UR4, URZ ;  /* 0x0000003f00047c82 */ /* 0x000fe40008000000 */
[----:B------:R-:W-:Y:S01]  /*2520*/  UMOV UR7, URZ ;  /* 0x0000003f00077c82 */ /* 0x000fe20008000000 */
[----:B------:R-:W-:-:S04]  /*2530*/  IMAD.WIDE R212, R212, 0x2, RZ ;  /* 0x00000002d4d47825 */ /* 0x000fc800078e02ff */
[----:B------:R-:W-:-:S04]  /*2540*/  IMAD.WIDE R210, R210, 0x2, RZ ;  /* 0x00000002d2d27825 */ /* 0x000fc800078e02ff */
[----:B------:R-:W-:-:S04]  /*2550*/  IMAD.WIDE R208, R208, 0x2, RZ ;  /* 0x00000002d0d07825 */ /* 0x000fc800078e02ff */
[----:B------:R-:W-:-:S04]  /*2560*/  IMAD.WIDE R206, R206, 0x2, RZ ;  /* 0x00000002cece7825 */ /* 0x000fc800078e02ff */
[----:B------:R-:W-:-:S04]  /*2570*/  IMAD.WIDE R204, R204, 0x2, RZ ;  /* 0x00000002cccc7825 */ /* 0x000fc800078e02ff */
[----:B------:R-:W-:Y:S02]  /*2580*/  IMAD.SHL.U32 R199, R164, 0x2, RZ ;  /* 0x00000002a4c77824 */ /* 0x000fe400078e00ff */
[----:B------:R-:W-:Y:S02]  /*2590*/  IMAD.SHL.U32 R198, R165, 0x2, RZ ;  /* 0x00000002a5c67824 */ /* 0x000fe400078e00ff */
[----:B------:R-:W-:Y:S02]  /*25a0*/  IMAD.SHL.U32 R197, R166, 0x2, RZ ;  /* 0x00000002a6c57824 */ /* 0x000fe400078e00ff */
.L_x_1:
[C---:B-12---:R-:W-:Y:S01]  /*25b0*/  HMMA.16816.F32 R4, R132.reuse, R136, R4 ;  /* 0x000000888404723c */ /* 0x046fe20000001804 */
[----:B------:R-:W-:Y:S01]  /*25c0*/  LDSM.16.M88.4 R164, [R199+UR4] ;  /* 0x00000004c7a4783b */ /* 0x000fe20008000200 */
[----:B------:R-:W-:Y:S02]  /*25d0*/  UIADD3 UR11, UR11, 0x1, URZ ;  /* 0x000000010b0b7890 */ /* 0x000fe4000fffe03f */
[----:B------:R-:W-:Y:S01]  /*25e0*/  UIADD3 UR14, UR14, 0x1, URZ ;  /* 0x000000010e0e7890 */ /* 0x000fe2000fffe03f */
[----:B------:R-:W-:Y:S02]  /*25f0*/  ISETP.GE.AND P2, PT, R250, UR15, PT ;  /* 0x0000000ffa007c0c */ /* 0x000fe4000bf46270 */
[----:B------:R-:W-:Y:S01]  /*2600*/  ISETP.LE.AND P0, PT, R249, UR7, PT ;  /* 0x00000007f9007c0c */ /* 0x000fe2000bf03270 */
[C---:B------:R-:W-:Y:S01]  /*2610*/  HMMA.16816.F32 R8, R132.reuse, R138, R8 ;  /* 0x0000008a8408723c */ /* 0x040fe20000001808 */
[----:B------:R-:W1:Y:S01]  /*2620*/  LDSM.16.MT88.4 R168, [R196+UR5+0x2000] ;  /* 0x00200005c4a8783b */ /* 0x000e620008004200 */
[----:B------:R-:W-:Y:S01]  /*2630*/  UISETP.GE.AND UP0, UPT, UR14, 0x2, UPT ;  /* 0x000000020e00788c */ /* 0x000fe2000bf06270 */
[----:B------:R-:W-:Y:S01]  /*2640*/  ISETP.GE.AND P6, PT, R238, UR15, PT ;  /* 0x0000000fee007c0c */ /* 0x000fe2000bfc6270 */
[----:B------:R-:W-:Y:S01]  /*2650*/  UIADD3 UR7, UR7, 0x1, URZ ;  /* 0x0000000107077890 */ /* 0x000fe2000fffe03f */
[----:B------:R-:W-:Y:S01]  /*2660*/  ISETP.GE.AND P5, PT, R232, UR15, PT ;  /* 0x0000000fe8007c0c */ /* 0x000fe2000bfa6270 */
[----:B------:R-:W-:Y:S01]  /*2670*/  USEL UR14, UR14, URZ, !UP0 ;  /* 0x0000003f0e0e7287 */ /* 0x000fe2000c000000 */
[----:B------:R-:W-:Y:S01]  /*2680*/  ISETP.GE.AND P4, PT, R230, UR15, PT ;  /* 0x0000000fe6007c0c */ /* 0x000fe2000bf86270 */
[C---:B------:R-:W-:Y:S01]  /*2690*/  HMMA.16816.F32 R12, R132.reuse, R140, R12 ;  /* 0x0000008c840c723c */ /* 0x040fe2000000180c */
[----:B------:R-:W1:Y:S01]  /*26a0*/  LDSM.16.MT88.4 R172, [R3+UR5+0x2000] ;  /* 0x0020000503ac783b */ /* 0x000e620008004200 */
[----:B------:R-:W-:Y:S01]  /*26b0*/  ULEA UR16, UR14, 0x8000, 0xf ;  /* 0x000080000e107891 */ /* 0x000fe2000f8e783f */
[----:B------:R-:W-:Y:S01]  /*26c0*/  ISETP.GE.AND P1, PT, R247, UR15, PT ;  /* 0x0000000ff7007c0c */ /* 0x000fe2000bf26270 */
[----:B------:R-:W-:Y:S04]  /*26d0*/  UISETP.GE.AND UP0, UPT, UR11, 0x2, UPT ;  /* 0x000000020b00788c */ /* 0x000fe8000bf06270 */
[C---:B------:R-:W-:Y:S01]  /*26e0*/  HMMA.16816.F32 R16, R132.reuse, R142, R16 ;  /* 0x0000008e8410723c */ /* 0x040fe20000001810 */
[----:B------:R-:W1:Y:S01]  /*26f0*/  LDSM.16.MT88.4 R176, [R2+UR5+0x2000] ;  /* 0x0020000502b0783b */ /* 0x000e620008004200 */
[----:B------:R-:W-:Y:S06]  /*2700*/  USEL UR11, UR11, URZ, !UP0 ;  /* 0x0000003f0b0b7287 */ /* 0x000fec000c000000 */
[C---:B------:R-:W-:Y:S01]  /*2710*/  HMMA.16816.F32 R20, R132.reuse, R144, R20 ;  /* 0x000000908414723c */ /* 0x040fe20000001814 */
[----:B------:R-:W1:Y:S07]  /*2720*/  LDSM.16.MT88.4 R180, [R0+UR5+0x2000] ;  /* 0x0020000500b4783b */ /* 0x000e6e0008004200 */
[C---:B------:R-:W-:Y:S01]  /*2730*/  HMMA.16816.F32 R24, R132.reuse, R146, R24 ;  /* 0x000000928418723c */ /* 0x040fe20000001818 */
[----:B------:R-:W1:Y:S07]  /*2740*/  LDSM.16.M88.4 R184, [R199+UR4+0x1000] ;  /* 0x00100004c7b8783b */ /* 0x000e6e0008000200 */
[C---:B------:R-:W-:Y:S01]  /*2750*/  HMMA.16816.F32 R28, R132.reuse, R148, R28 ;  /* 0x00000094841c723c */ /* 0x040fe2000000181c */
[----:B------:R-:W2:Y:S07]  /*2760*/  LDSM.16.M88.4 R188, [R199+UR4+0x2000] ;  /* 0x00200004c7bc783b */ /* 0x000eae0008000200 */
[----:B------:R-:W-:Y:S01]  /*2770*/  HMMA.16816.F32 R32, R132, R150, R32 ;  /* 0x000000968420723c */ /* 0x000fe20000001820 */
[----:B------:R-:W2:Y:S07]  /*2780*/  LDSM.16.M88.4 R192, [R199+UR4+0x3000] ;  /* 0x00300004c7c0783b */ /* 0x000eae0008000200 */
[C---:B---3--:R-:W-:Y:S01]  /*2790*/  HMMA.16816.F32 R36, R152.reuse, R136, R36 ;  /* 0x000000889824723c */ /* 0x048fe20000001824 */
[----:B------:R-:W-:Y:S07]  /*27a0*/  LDSM.16.M88.4 R132, [R198+UR4] ;  /* 0x00000004c684783b */ /* 0x000fee0008000200 */
[C---:B------:R-:W-:Y:S08]  /*27b0*/  HMMA.16816.F32 R40, R152.reuse, R138, R40 ;  /* 0x0000008a9828723c */ /* 0x040ff00000001828 */
[C---:B------:R-:W-:Y:S08]  /*27c0*/  HMMA.16816.F32 R44, R152.reuse, R140, R44 ;  /* 0x0000008c982c723c */ /* 0x040ff0000000182c */
[C---:B------:R-:W-:Y:S08]  /*27d0*/  HMMA.16816.F32 R48, R152.reuse, R142, R48 ;  /* 0x0000008e9830723c */ /* 0x040ff00000001830 */
[C---:B------:R-:W-:Y:S08]  /*27e0*/  HMMA.16816.F32 R52, R152.reuse, R144, R52 ;  /* 0x000000909834723c */ /* 0x040ff00000001834 */
[C---:B------:R-:W-:Y:S08]  /*27f0*/  HMMA.16816.F32 R56, R152.reuse, R146, R56 ;  /* 0x000000929838723c */ /* 0x040ff00000001838 */
[C---:B------:R-:W-:Y:S08]  /*2800*/  HMMA.16816.F32 R60, R152.reuse, R148, R60 ;  /* 0x00000094983c723c */ /* 0x040ff0000000183c */
[----:B------:R-:W-:Y:S01]  /*2810*/  HMMA.16816.F32 R64, R152, R150, R64 ;  /* 0x000000969840723c */ /* 0x000fe20000001840 */
[----:B------:R-:W-:Y:S07]  /*2820*/  LDSM.16.M88.4 R152, [R198+UR4+0x1000] ;  /* 0x00100004c698783b */ /* 0x000fee0008000200 */
[C---:B----4-:R-:W-:Y:S08]  /*2830*/  HMMA.16816.F32 R68, R156.reuse, R136, R68 ;  /* 0x000000889c44723c */ /* 0x050ff00000001844 */
        /* <DEDUP_REMOVED lines=8> */
[C---:B------:R-:W-:Y:S08]  /*28c0*/  HMMA.16816.F32 R100, R160.reuse, R136, R100 ;  /* 0x00000088a064723c */ /* 0x040ff00000001864 */
[C---:B------:R-:W-:Y:S01]  /*28d0*/  HMMA.16816.F32 R104, R160.reuse, R138, R104 ;  /* 0x0000008aa068723c */ /* 0x040fe20000001868 */
[----:B------:R-:W3:Y:S07]  /*28e0*/  LDSM.16.MT88.4 R136, [R196+UR5+0x4000] ;  /* 0x00400005c488783b */ /* 0x000eee0008004200 */
[C---:B------:R-:W-:Y:S08]  /*28f0*/  HMMA.16816.F32 R108, R160.reuse, R140, R108 ;  /* 0x0000008ca06c723c */ /* 0x040ff0000000186c */
[C---:B------:R-:W-:Y:S01]  /*2900*/  HMMA.16816.F32 R112, R160.reuse, R142, R112 ;  /* 0x0000008ea070723c */ /* 0x040fe20000001870 */
[----:B------:R-:W3:Y:S07]  /*2910*/  LDSM.16.MT88.4 R140, [R3+UR5+0x4000] ;  /* 0x00400005038c783b */ /* 0x000eee0008004200 */
[C---:B------:R-:W-:Y:S08]  /*2920*/  HMMA.16816.F32 R116, R160.reuse, R144, R116 ;  /* 0x00000090a074723c */ /* 0x040ff00000001874 */
[C---:B------:R-:W-:Y:S01]  /*2930*/  HMMA.16816.F32 R120, R160.reuse, R146, R120 ;  /* 0x00000092a078723c */ /* 0x040fe20000001878 */
[----:B------:R-:W3:Y:S07]  /*2940*/  LDSM.16.MT88.4 R144, [R2+UR5+0x4000] ;  /* 0x004000050290783b */ /* 0x000eee0008004200 */
[C---:B------:R-:W-:Y:S08]  /*2950*/  HMMA.16816.F32 R124, R160.reuse, R148, R124 ;  /* 0x00000094a07c723c */ /* 0x040ff0000000187c */
[----:B------:R-:W-:Y:S01]  /*2960*/  HMMA.16816.F32 R128, R160, R150, R128 ;  /* 0x00000096a080723c */ /* 0x000fe20000001880 */
[----:B------:R-:W3:-:S07]  /*2970*/  LDSM.16.MT88.4 R148, [R0+UR5+0x4000] ;  /* 0x004000050094783b */ /* 0x000ece0008004200 */
[C---:B-1----:R-:W-:Y:S01]  /*2980*/  HMMA.16816.F32 R4, R164.reuse, R168, R4 ;  /* 0x000000a8a404723c */ /* 0x042fe20000001804 */
[----:B------:R-:W1:Y:S07]  /*2990*/  LDSM.16.M88.4 R160, [R198+UR4+0x3000] ;  /* 0x00300004c6a0783b */ /* 0x000e6e0008000200 */
[C---:B------:R-:W-:Y:S08]  /*29a0*/  HMMA.16816.F32 R8, R164.reuse, R170, R8 ;  /* 0x000000aaa408723c */ /* 0x040ff00000001808 */
[C---:B------:R-:W-:Y:S08]  /*29b0*/  HMMA.16816.F32 R12, R164.reuse, R172, R12 ;  /* 0x000000aca40c723c */ /* 0x040ff0000000180c */
[C---:B------:R-:W-:Y:S08]  /*29c0*/  HMMA.16816.F32 R16, R164.reuse, R174, R16 ;  /* 0x000000aea410723c */ /* 0x040ff00000001810 */
[C---:B------:R-:W-:Y:S08]  /*29d0*/  HMMA.16816.F32 R20, R164.reuse, R176, R20 ;  /* 0x000000b0a414723c */ /* 0x040ff00000001814 */
[C---:B------:R-:W-:Y:S08]  /*29e0*/  HMMA.16816.F32 R24, R164.reuse, R178, R24 ;  /* 0x000000b2a418723c */ /* 0x040ff00000001818 */
[C---:B------:R-:W-:Y:S08]  /*29f0*/  HMMA.16816.F32 R28, R164.reuse, R180, R28 ;  /* 0x000000b4a41c723c */ /* 0x040ff0000000181c */
[----:B------:R-:W-:Y:S01]  /*2a00*/  HMMA.16816.F32 R32, R164, R182, R32 ;  /* 0x000000b6a420723c */ /* 0x000fe20000001820 */
[----:B------:R-:W-:Y:S07]  /*2a10*/  LDSM.16.M88.4 R164, [R197+UR4] ;  /* 0x00000004c5a4783b */ /* 0x000fee0008000200 */
[C---:B------:R-:W-:Y:S08]  /*2a20*/  HMMA.16816.F32 R36, R184.reuse, R168, R36 ;  /* 0x000000a8b824723c */ /* 0x040ff00000001824 */
        /* <DEDUP_REMOVED lines=8> */
[C---:B--2---:R-:W-:Y:S08]  /*2ab0*/  HMMA.16816.F32 R68, R188.reuse, R168, R68 ;  /* 0x000000a8bc44723c */ /* 0x044ff00000001844 */
        /* <DEDUP_REMOVED lines=10> */
[----:B------:R-:W2:Y:S07]  /*2b60*/  LDSM.16.MT88.4 R168, [R196+UR5+0x6000] ;  /* 0x00600005c4a8783b */ /* 0x000eae0008004200 */
[C---:B------:R-:W-:Y:S08]  /*2b70*/  HMMA.16816.F32 R108, R192.reuse, R172, R108 ;  /* 0x000000acc06c723c */ /* 0x040ff0000000186c */
[C---:B------:R-:W-:Y:S01]  /*2b80*/  HMMA.16816.F32 R112, R192.reuse, R174, R112 ;  /* 0x000000aec070723c */ /* 0x040fe20000001870 */
[----:B------:R-:W2:Y:S07]  /*2b90*/  LDSM.16.MT88.4 R172, [R3+UR5+0x6000] ;  /* 0x0060000503ac783b */ /* 0x000eae0008004200 */
[C---:B------:R-:W-:Y:S08]  /*2ba0*/  HMMA.16816.F32 R116, R192.reuse, R176, R116 ;  /* 0x000000b0c074723c */ /* 0x040ff00000001874 */
[C---:B------:R-:W-:Y:S01]  /*2bb0*/  HMMA.16816.F32 R120, R192.reuse, R178, R120 ;  /* 0x000000b2c078723c */ /* 0x040fe20000001878 */
[----:B------:R-:W2:Y:S07]  /*2bc0*/  LDSM.16.MT88.4 R176, [R2+UR5+0x6000] ;  /* 0x0060000502b0783b */ /* 0x000eae0008004200 */
[C---:B------:R-:W-:Y:S08]  /*2bd0*/  HMMA.16816.F32 R124, R192.reuse, R180, R124 ;  /* 0x000000b4c07c723c */ /* 0x040ff0000000187c */
[----:B------:R-:W-:Y:S01]  /*2be0*/  HMMA.16816.F32 R128, R192, R182, R128 ;  /* 0x000000b6c080723c */ /* 0x000fe20000001880 */
[----:B------:R-:W2:Y:S02]  /*2bf0*/  LDSM.16.MT88.4 R180, [R0+UR5+0x6000] ;  /* 0x0060000500b4783b */ /* 0x000ea40008004200 */
[----:B------:R-:W-:-:S05]  /*2c00*/  ULEA UR5, UR11, 0x8000, 0xf ;  /* 0x000080000b057891 */ /* 0x000fca000f8e783f */
[C---:B---3--:R-:W-:Y:S01]  /*2c10*/  HMMA.16816.F32 R4, R132.reuse, R136, R4 ;  /* 0x000000888404723c */ /* 0x048fe20000001804 */
[----:B------:R-:W3:Y:S02]  /*2c20*/  LDSM.16.M88.4 R192, [R197+UR4+0x3000] ;  /* 0x00300004c5c0783b */ /* 0x000ee40008000200 */
[----:B------:R-:W-:Y:S05]  /*2c30*/  USHF.L.U32 UR4, UR11, 0xe, URZ ;  /* 0x0000000e0b047899 */ /* 0x000fea000800063f */
[C---:B------:R-:W-:Y:S01]  /*2c40*/  HMMA.16816.F32 R8, R132.reuse, R138, R8 ;  /* 0x0000008a8408723c */ /* 0x040fe20000001808 */
[----:B------:R-:W-:Y:S07]  /*2c50*/  BAR.SYNC.DEFER_BLOCKING 0x0 ;  /* 0x0000000000007b1d */ /* 0x000fee0000010000 */
[C---:B------:R-:W-:Y:S08]  /*2c60*/  HMMA.16816.F32 R12, R132.reuse, R140, R12 ;  /* 0x0000008c840c723c */ /* 0x040ff0000000180c */
[C---:B------:R-:W-:Y:S08]  /*2c70*/  HMMA.16816.F32 R16, R132.reuse, R142, R16 ;  /* 0x0000008e8410723c */ /* 0x040ff00000001810 */
[C---:B------:R-:W-:Y:S08]  /*2c80*/  HMMA.16816.F32 R20, R132.reuse, R144, R20 ;  /* 0x000000908414723c */ /* 0x040ff00000001814 */
[C---:B------:R-:W-:Y:S08]  /*2c90*/  HMMA.16816.F32 R24, R132.reuse, R146, R24 ;  /* 0x000000928418723c */ /* 0x040ff00000001818 */
[C---:B------:R-:W-:Y:S08]  /*2ca0*/  HMMA.16816.F32 R28, R132.reuse, R148, R28 ;  /* 0x00000094841c723c */ /* 0x040ff0000000181c */
[----:B------:R-:W-:Y:S07]  /*2cb0*/  HMMA.16816.F32 R32, R132, R150, R32 ;  /* 0x000000968420723c */ /* 0x000fee0000001820 */
[----:B------:R-:W-:Y:S01]  /*2cc0*/  IMAD.MOV.U32 R135, RZ, RZ, R223 ;  /* 0x000000ffff877224 */ /* 0x000fe200078e00df */
[C---:B------:R-:W-:Y:S01]  /*2cd0*/  HMMA.16816.F32 R36, R152.reuse, R136, R36 ;  /* 0x000000889824723c */ /* 0x040fe20000001824 */
[----:B------:R-:W-:Y:S03]  /*2ce0*/  SEL R132, RZ, 0x10, P2 ;  /* 0x00000010ff847807 */ /* 0x000fe60001000000 */
[----:B------:R-:W-:Y:S02]  /*2cf0*/  SEL R134, RZ, 0x10, P6 ;  /* 0x00000010ff867807 */ /* 0x000fe40003000000 */
[----:B------:R-:W-:Y:S02]  /*2d00*/  SEL R132, R132, RZ, !P0 ;  /* 0x000000ff84847207 */ /* 0x000fe40004000000 */
[C---:B------:R-:W-:Y:S01]  /*2d10*/  HMMA.16816.F32 R40, R152.reuse, R138, R40 ;  /* 0x0000008a9828723c */ /* 0x040fe20000001828 */
[----:B------:R-:W-:Y:S02]  /*2d20*/  SEL R133, RZ, 0x10, P1 ;  /* 0x00000010ff857807 */ /* 0x000fe40000800000 */
[----:B------:R-:W-:Y:S02]  /*2d30*/  ISETP.NE.U32.AND P3, PT, R132, RZ, PT ;  /* 0x000000ff8400720c */ /* 0x000fe40003f65070 */
[----:B------:R-:W-:Y:S02]  /*2d40*/  ISETP.GE.AND P1, PT, R231, UR15, PT ;  /* 0x0000000fe7007c0c */ /* 0x000fe4000bf26270 */
[----:B------:R-:W-:Y:S01]  /*2d50*/  SEL R133, R133, RZ, !P0 ;  /* 0x000000ff85857207 */ /* 0x000fe20004000000 */
[C---:B------:R-:W-:Y:S01]  /*2d60*/  HMMA.16816.F32 R44, R152.reuse, R140, R44 ;  /* 0x0000008c982c723c */ /* 0x040fe2000000182c */
[----:B------:R-:W-:Y:S02]  /*2d70*/  SEL R132, RZ, 0x10, P1 ;  /* 0x00000010ff847807 */ /* 0x000fe40000800000 */
[----:B------:R-:W-:Y:S02]  /*2d80*/  ISETP.NE.U32.AND P2, PT, R133, RZ, PT ;  /* 0x000000ff8500720c */ /* 0x000fe40003f45070 */
[----:B------:R-:W-:Y:S02]  /*2d90*/  SEL R134, R134, RZ, !P0 ;  /* 0x000000ff86867207 */ /* 0x000fe40004000000 */
[----:B------:R-:W-:Y:S01]  /*2da0*/  SEL R133, RZ, 0x10, P5 ;  /* 0x00000010ff857807 */ /* 0x000fe20002800000 */
[C---:B------:R-:W-:Y:S03]  /*2db0*/  HMMA.16816.F32 R48, R152.reuse, R142, R48 ;  /* 0x0000008e9830723c */ /* 0x040fe60000001830 */
[----:B------:R-:W-:Y:S02]  /*2dc0*/  ISETP.NE.U32.AND P1, PT, R134, RZ, PT ;  /* 0x000000ff8600720c */ /* 0x000fe40003f25070 */
[----:B------:R-:W-:Y:S02]  /*2dd0*/  SEL R132, R132, RZ, !P0 ;  /* 0x000000ff84847207 */ /* 0x000fe40004000000 */
[----:B------:R-:W-:Y:S01]  /*2de0*/  SEL R134, RZ, 0x10, P4 ;  /* 0x00000010ff867807 */ /* 0x000fe20002000000 */
[C---:B------:R-:W-:Y:S03]  /*2df0*/  HMMA.16816.F32 R52, R152.reuse, R144, R52 ;  /* 0x000000909834723c */ /* 0x040fe60000001834 */
[----:B------:R-:W-:Y:S02]  /*2e00*/  ISETP.NE.U32.AND P5, PT, R132, RZ, PT ;  /* 0x000000ff8400720c */ /* 0x000fe40003fa5070 */
[----:B------:R-:W-:Y:S02]  /*2e10*/  IADD3 R132, P4, R202, UR8, RZ ;  /* 0x00000008ca847c10 */ /* 0x000fe4000ff9e0ff */
[----:B------:R-:W-:Y:S01]  /*2e20*/  SEL R133, R133, RZ, !P0 ;  /* 0x000000ff85857207 */ /* 0x000fe20004000000 */
[C---:B------:R-:W-:Y:S03]  /*2e30*/  HMMA.16816.F32 R56, R152.reuse, R146, R56 ;  /* 0x000000929838723c */ /* 0x040fe60000001838 */
[----:B------:R-:W-:Y:S02]  /*2e40*/  ISETP.NE.U32.AND P6, PT, R133, RZ, PT ;  /* 0x000000ff8500720c */ /* 0x000fe40003fc5070 */
[----:B------:R-:W-:Y:S02]  /*2e50*/  IADD3.X R133, R203, UR10, RZ, P4, !PT ;  /* 0x0000000acb857c10 */ /* 0x000fe4000a7fe4ff */
[----:B------:R-:W-:Y:S01]  /*2e60*/  SEL R134, R134, RZ, !P0 ;  /* 0x000000ff86867207 */ /* 0x000fe20004000000 */
[C---:B------:R-:W-:Y:S03]  /*2e70*/  HMMA.16816.F32 R60, R152.reuse, R148, R60 ;  /* 0x00000094983c723c */ /* 0x040fe6000000183c */
[----:B------:R-:W-:Y:S01]  /*2e80*/  ISETP.NE.U32.AND P4, PT, R134, RZ, PT ;  /* 0x000000ff8600720c */ /* 0x000fe20003f85070 */
[----:B------:R-:W-:Y:S04]  /*2e90*/  IMAD.MOV.U32 R134, RZ, RZ, R224 ;  /* 0x000000ffff867224 */ /* 0x000fe800078e00e0 */
[----:B------:R-:W-:Y:S08]  /*2ea0*/  HMMA.16816.F32 R64, R152, R150, R64 ;  /* 0x000000969840723c */ /* 0x000ff00000001840 */
[C---:B------:R-:W-:Y:S08]  /*2eb0*/  HMMA.16816.F32 R68, R156.reuse, R136, R68 ;  /* 0x000000889c44723c */ /* 0x040ff00000001844 */
[C---:B------:R-:W-:Y:S08]  /*2ec0*/  HMMA.16816.F32 R72, R156.reuse, R138, R72 ;  /* 0x0000008a9c48723c */ /* 0x040ff00000001848 */
[C---:B------:R-:W-:Y:S08]  /*2ed0*/  HMMA.16816.F32 R76, R156.reuse, R140, R76 ;  /* 0x0000008c9c4c723c */ /* 0x040ff0000000184c */
[C---:B------:R-:W-:Y:S08]  /*2ee0*/  HMMA.16816.F32 R80, R156.reuse, R142, R80 ;  /* 0x0000008e9c50723c */ /* 0x040ff00000001850 */
[C---:B------:R-:W-:Y:S08]  /*2ef0*/  HMMA.16816.F32 R84, R156.reuse, R144, R84 ;  /* 0x000000909c54723c */ /* 0x040ff00000001854 */
[C---:B------:R-:W-:Y:S08]  /*2f00*/  HMMA.16816.F32 R88, R156.reuse, R146, R88 ;  /* 0x000000929c58723c */ /* 0x040ff00000001858 */
[C---:B------:R-:W-:Y:S08]  /*2f10*/  HMMA.16816.F32 R92, R156.reuse, R148, R92 ;  /* 0x000000949c5c723c */ /* 0x040ff0000000185c */
[----:B------:R-:W-:Y:S08]  /*2f20*/  HMMA.16816.F32 R96, R156, R150, R96 ;  /* 0x000000969c60723c */ /* 0x000ff00000001860 */
[C---:B-1----:R-:W-:Y:S07]  /*2f30*/  HMMA.16816.F32 R100, R160.reuse, R136, R100 ;  /* 0x00000088a064723c */ /* 0x042fee0000001864 */
[----:B------:R-:W-:Y:S01]  /*2f40*/  IMAD.U32 R137, RZ, RZ, UR14 ;  /* 0x0000000eff897e24 */ /* 0x000fe2000f8e00ff */
[C---:B------:R-:W-:Y:S01]  /*2f50*/  HMMA.16816.F32 R104, R160.reuse, R138, R104 ;  /* 0x0000008aa068723c */ /* 0x040fe20000001868 */
[----:B------:R-:W-:Y:S03]  /*2f60*/  IMAD.U32 R136, RZ, RZ, UR14 ;  /* 0x0000000eff887e24 */ /* 0x000fe6000f8e00ff */
[----:B------:R-:W-:Y:S03]  /*2f70*/  IMAD R137, R137, 0x4000, R246 ;  /* 0x0000400089897824 */ /* 0x000fe600078e02f6 */
[----:B------:R-:W-:Y:S01]  /*2f80*/  IMAD R138, R136, 0x4000, R245 ;  /* 0x00004000888a7824 */ /* 0x000fe200078e02f5 */
[C---:B------:R-:W-:Y:S01]  /*2f90*/  HMMA.16816.F32 R108, R160.reuse, R140, R108 ;  /* 0x0000008ca06c723c */ /* 0x040fe2000000186c */
[----:B------:R-:W-:Y:S01]  /*2fa0*/  @!PT LDS RZ, [RZ] ;  /* 0x00000000fffff984 */ /* 0x000fe20000000800 */
[----:B------:R-:W-:Y:S01]  /*2fb0*/  @!PT LDS RZ, [RZ] ;  /* 0x00000000fffff984 */ /* 0x000fe20000000800 */
[----:B------:R-:W-:Y:S01]  /*2fc0*/  @!PT LDS RZ, [RZ] ;  /* 0x00000000fffff984 */ /* 0x000fe20000000800 */
[----:B------:R1:W-:Y:S06]  /*2fd0*/  LDGSTS.E.BYPASS.LTC128B.128 [R137], [R134.64], P3 ;  /* 0x0000000086897fae */ /* 0x0003ec0009901d4c */
[----:B------:R-:W-:Y:S01]  /*2fe0*/  IADD3 R140, R236, UR16, RZ ;  /* 0x00000010ec8c7c10 */ /* 0x000fe2000fffe0ff */
[C---:B------:R-:W-:Y:S08]  /*2ff0*/  HMMA.16816.F32 R112, R160.reuse, R142, R112 ;  /* 0x0000008ea070723c */ /* 0x040ff00000001870 */
[C---:B------:R-:W-:Y:S08]  /*3000*/  HMMA.16816.F32 R116, R160.reuse, R144, R116 ;  /* 0x00000090a074723c */ /* 0x040ff00000001874 */
[C---:B------:R-:W-:Y:S04]  /*3010*/  HMMA.16816.F32 R120, R160.reuse, R146, R120 ;  /* 0x00000092a078723c */ /* 0x040fe80000001878 */
[----:B-1----:R-:W-:Y:S02]  /*3020*/  IMAD.MOV.U32 R134, RZ, RZ, R222 ;  /* 0x000000ffff867224 */ /* 0x002fe400078e00de */
[----:B------:R-:W-:Y:S02]  /*3030*/  IMAD.MOV.U32 R135, RZ, RZ, R221 ;  /* 0x000000ffff877224 */ /* 0x000fe400078e00dd */
[C---:B------:R-:W-:Y:S01]  /*3040*/  HMMA.16816.F32 R124, R160.reuse, R148, R124 ;  /* 0x00000094a07c723c */ /* 0x040fe2000000187c */
[----:B------:R-:W-:Y:S02]  /*3050*/  IMAD.U32 R137, RZ, RZ, UR14 ;  /* 0x0000000eff897e24 */ /* 0x000fe4000f8e00ff */
[----:B------:R1:W-:Y:S02]  /*3060*/  LDGSTS.E.BYPASS.LTC128B.128 [R138], [R134.64], P3 ;  /* 0x00000000868a7fae */ /* 0x0003e40009901d4c */
[----:B------:R-:W-:Y:S03]  /*3070*/  IMAD R137, R137, 0x4000, R244 ;  /* 0x0000400089897824 */ /* 0x000fe600078e02f4 */
[----:B------:R-:W-:-:S08]  /*3080*/  HMMA.16816.F32 R128, R160, R150, R128 ;  /* 0x00000096a080723c */ /* 0x000fd00000001880 */
[C---:B--2---:R-:W-:Y:S08]  /*3090*/  HMMA.16816.F32 R4, R164.reuse, R168, R4 ;  /* 0x000000a8a404723c */ /* 0x044ff00000001804 */
[C---:B------:R-:W-:Y:S04]  /*30a0*/  HMMA.16816.F32 R8, R164.reuse, R170, R8 ;  /* 0x000000aaa408723c */ /* 0x040fe80000001808 */
[----:B-1----:R-:W-:Y:S04]  /*30b0*/  IMAD.MOV.U32 R134, RZ, RZ, R220 ;  /* 0x000000ffff867224 */ /* 0x002fe800078e00dc */
[C---:B------:R-:W-:Y:S04]  /*30c0*/  HMMA.16816.F32 R12, R164.reuse, R172, R12 ;  /* 0x000000aca40c723c */ /* 0x040fe8000000180c */
[----:B------:R-:W-:Y:S02]  /*30d0*/  IMAD.MOV.U32 R135, RZ, RZ, R219 ;  /* 0x000000ffff877224 */ /* 0x000fe400078e00db */
[----:B------:R-:W-:Y:S01]  /*30e0*/  IMAD R138, R136, 0x4000, R243 ;  /* 0x00004000888a7824 */ /* 0x000fe200078e02f3 */
[----:B------:R-:W-:Y:S01]  /*30f0*/  IADD3 R136, R242, UR16, RZ ;  /* 0x00000010f2887c10 */ /* 0x000fe2000fffe0ff */
[C---:B------:R-:W-:Y:S01]  /*3100*/  HMMA.16816.F32 R16, R164.reuse, R174, R16 ;  /* 0x000000aea410723c */ /* 0x040fe20000001810 */
[----:B------:R1:W-:Y:S07]  /*3110*/  LDGSTS.E.BYPASS.LTC128B.128 [R137], [R134.64], P3 ;  /* 0x0000000086897fae */ /* 0x0003ee0009901d4c */
[C---:B------:R-:W-:Y:S08]  /*3120*/  HMMA.16816.F32 R20, R164.reuse, R176, R20 ;  /* 0x000000b0a414723c */ /* 0x040ff00000001814 */
[C---:B------:R-:W-:Y:S08]  /*3130*/  HMMA.16816.F32 R24, R164.reuse, R178, R24 ;  /* 0x000000b2a418723c */ /* 0x040ff00000001818 */
[C---:B------:R-:W-:Y:S04]  /*3140*/  HMMA.16816.F32 R28, R164.reuse, R180, R28 ;  /* 0x000000b4a41c723c */ /* 0x040fe8000000181c */
[----:B-1----:R-:W-:Y:S02]  /*3150*/  IMAD.MOV.U32 R134, RZ, RZ, R218 ;  /* 0x000000ffff867224 */ /* 0x002fe400078e00da */
[--C-:B------:R-:W-:Y:S02]  /*3160*/  IMAD.MOV.U32 R135, RZ, RZ, R201.reuse ;  /* 0x000000ffff877224 */ /* 0x100fe400078e00c9 */
[----:B------:R-:W-:Y:S03]  /*3170*/  HMMA.16816.F32 R32, R164, R182, R32 ;  /* 0x000000b6a420723c */ /* 0x000fe60000001820 */
[----:B------:R1:W-:Y:S01]  /*3180*/  LDGSTS.E.BYPASS.LTC128B.128 [R138], [R134.64], P3 ;  /* 0x00000000868a7fae */ /* 0x0003e20009901d4c */
[----:B------:R-:W-:Y:S04]  /*3190*/  ISETP.GE.AND P3, PT, R229, UR15, PT ;  /* 0x0000000fe5007c0c */ /* 0x000fe8000bf66270 */
[C---:B------:R-:W-:Y:S03]  /*31a0*/  HMMA.16816.F32 R36, R184.reuse, R168, R36 ;  /* 0x000000a8b824723c */ /* 0x040fe60000001824 */
[----:B------:R-:W0:Y:S05]  /*31b0*/  LDGDEPBAR ;  /* 0x00000000000079af */ /* 0x000e2a0000000000 */
[C---:B------:R-:W-:Y:S03]  /*31c0*/  HMMA.16816.F32 R40, R184.reuse, R170, R40 ;  /* 0x000000aab828723c */ /* 0x040fe60000001828 */
[----:B------:R2:W-:Y:S01]  /*31d0*/  LDGSTS.E.BYPASS.LTC128B.128 [R136], [R132.64], P2 ;  /* 0x0000000084887fae */ /* 0x0005e20009101d4c */
[----:B------:R-:W-:Y:S04]  /*31e0*/  ISETP.GE.AND P2, PT, R228, UR15, PT ;  /* 0x0000000fe4007c0c */ /* 0x000fe8000bf46270 */
[C---:B------:R-:W-:Y:S01]  /*31f0*/  HMMA.16816.F32 R44, R184.reuse, R172, R44 ;  /* 0x000000acb82c723c */ /* 0x040fe2000000182c */
[----:B-1----:R-:W-:Y:S07]  /*3200*/  SEL R135, RZ, 0x10, P3 ;  /* 0x00000010ff877807 */ /* 0x002fee0001800000 */
[C---:B------:R-:W-:Y:S01]  /*3210*/  HMMA.16816.F32 R48, R184.reuse, R174, R48 ;  /* 0x000000aeb830723c */ /* 0x040fe20000001830 */
[----:B------:R-:W-:Y:S02]  /*3220*/  SEL R134, RZ, 0x10, P2 ;  /* 0x00000010ff867807 */ /* 0x000fe40001000000 */
[----:B------:R-:W-:Y:S01]  /*3230*/  ISETP.GE.AND P2, PT, R227, UR15, PT ;  /* 0x0000000fe3007c0c */ /* 0x000fe2000bf46270 */
[----:B------:R-:W-:Y:S01]  /*3240*/  UIADD3 UR15, UR15, -0x40, URZ ;  /* 0xffffffc00f0f7890 */ /* 0x000fe2000fffe03f */
[----:B------:R-:W-:Y:S02]  /*3250*/  SEL R135, R135, RZ, !P0 ;  /* 0x000000ff87877207 */ /* 0x000fe40004000000 */
[----:B------:R-:W-:Y:S01]  /*3260*/  SEL R134, R134, RZ, !P0 ;  /* 0x000000ff86867207 */ /* 0x000fe20004000000 */
[C---:B------:R-:W-:Y:S04]  /*3270*/  HMMA.16816.F32 R52, R184.reuse, R176, R52 ;  /* 0x000000b0b834723c */ /* 0x040fe80000001834 */
[----:B--2---:R-:W-:Y:S04]  /*3280*/  IADD3 R132, P3, R204, UR8, RZ ;  /* 0x00000008cc847c10 */ /* 0x004fe8000ff7e0ff */
[C---:B------:R-:W-:Y:S04]  /*3290*/  HMMA.16816.F32 R56, R184.reuse, R178, R56 ;  /* 0x000000b2b838723c */ /* 0x040fe80000001838 */
[----:B------:R-:W-:Y:S02]  /*32a0*/  IADD3.X R133, R205, UR10, RZ, P3, !PT ;  /* 0x0000000acd857c10 */ /* 0x000fe40009ffe4ff */
[----:B------:R-:W-:Y:S02]  /*32b0*/  IADD3 R136, R241, UR16, RZ ;  /* 0x00000010f1887c10 */ /* 0x000fe4000fffe0ff */
[C---:B------:R-:W-:Y:S03]  /*32c0*/  HMMA.16816.F32 R60, R184.reuse, R180, R60 ;  /* 0x000000b4b83c723c */ /* 0x040fe6000000183c */
[----:B------:R1:W-:Y:S01]  /*32d0*/  LDGSTS.E.BYPASS.LTC128B.128 [R136], [R132.64], P1 ;  /* 0x0000000084887fae */ /* 0x0003e20008901d4c */
[----:B------:R-:W-:Y:S02]  /*32e0*/  ISETP.NE.U32.AND P3, PT, R135, RZ, PT ;  /* 0x000000ff8700720c */ /* 0x000fe40003f65070 */
[----:B------:R-:W-:Y:S02]  /*32f0*/  SEL R135, RZ, 0x10, P2 ;  /* 0x00000010ff877807 */ /* 0x000fe40001000000 */
[----:B------:R-:W-:Y:S03]  /*3300*/  HMMA.16816.F32 R64, R184, R182, R64 ;  /* 0x000000b6b840723c */ /* 0x000fe60000001840 */
[----:B------:R-:W-:Y:S02]  /*3310*/  ISETP.NE.U32.AND P2, PT, R134, RZ, PT ;  /* 0x000000ff8600720c */ /* 0x000fe40003f45070 */
[----:B------:R-:W-:Y:S03]  /*3320*/  IADD3 R134, P1, R206, UR8, RZ ;  /* 0x00000008ce867c10 */ /* 0x000fe6000ff3e0ff */
[C---:B------:R-:W-:Y:S08]  /*3330*/  HMMA.16816.F32 R68, R188.reuse, R168, R68 ;  /* 0x000000a8bc44723c */ /* 0x040ff00000001844 */
[C---:B------:R-:W-:Y:S04]  /*3340*/  HMMA.16816.F32 R72, R188.reuse, R170, R72 ;  /* 0x000000aabc48723c */ /* 0x040fe80000001848 */
[----:B-1----:R-:W-:Y:S02]  /*3350*/  IADD3 R136, R240, UR16, RZ ;  /* 0x00000010f0887c10 */ /* 0x002fe4000fffe0ff */
[----:B------:R-:W-:Y:S02]  /*3360*/  SEL R133, R135, RZ, !P0 ;  /* 0x000000ff87857207 */ /* 0x000fe40004000000 */
[C---:B------:R-:W-:Y:S04]  /*3370*/  HMMA.16816.F32 R76, R188.reuse, R172, R76 ;  /* 0x000000acbc4c723c */ /* 0x040fe8000000184c */
[----:B------:R-:W-:Y:S02]  /*3380*/  IADD3.X R135, R207, UR10, RZ, P1, !PT ;  /* 0x0000000acf877c10 */ /* 0x000fe40008ffe4ff */
[----:B------:R-:W-:Y:S02]  /*3390*/  IADD3 R132, P0, R208, UR8, RZ ;  /* 0x00000008d0847c10 */ /* 0x000fe4000ff1e0ff */
[----:B------:R-:W-:Y:S01]  /*33a0*/  ISETP.NE.U32.AND P1, PT, R133, RZ, PT ;  /* 0x000000ff8500720c */ /* 0x000fe20003f25070 */
[----:B------:R1:W-:Y:S03]  /*33b0*/  LDGSTS.E.BYPASS.LTC128B.128 [R136], [R134.64], P6 ;  /* 0x0000000086887fae */ /* 0x0003e6000b101d4c */
[----:B------:R-:W-:Y:S01]  /*33c0*/  IADD3.X R133, R209, UR10, RZ, P0, !PT ;  /* 0x0000000ad1857c10 */ /* 0x000fe200087fe4ff */
[C---:B------:R-:W-:Y:S03]  /*33d0*/  HMMA.16816.F32 R80, R188.reuse, R174, R80 ;  /* 0x000000aebc50723c */ /* 0x040fe60000001850 */
[----:B------:R-:W-:Y:S04]  /*33e0*/  IADD3 R138, P0, R210, UR8, RZ ;  /* 0x00000008d28a7c10 */ /* 0x000fe8000ff1e0ff */
[----:B------:R-:W-:Y:S01]  /*33f0*/  IADD3.X R139, R211, UR10, RZ, P0, !PT ;  /* 0x0000000ad38b7c10 */ /* 0x000fe200087fe4ff */
[C---:B------:R-:W-:Y:S08]  /*3400*/  HMMA.16816.F32 R84, R188.reuse, R176, R84 ;  /* 0x000000b0bc54723c */ /* 0x040ff00000001854 */
[C---:B------:R-:W-:Y:S08]  /*3410*/  HMMA.16816.F32 R88, R188.reuse, R178, R88 ;  /* 0x000000b2bc58723c */ /* 0x040ff00000001858 */
[C---:B------:R-:W-:Y:S04]  /*3420*/  HMMA.16816.F32 R92, R188.reuse, R180, R92 ;  /* 0x000000b4bc5c723c */ /* 0x040fe8000000185c */
[----:B-1----:R-:W-:Y:S02]  /*3430*/  IADD3 R134, R239, UR16, RZ ;  /* 0x00000010ef867c10 */ /* 0x002fe4000fffe0ff */
[----:B------:R-:W-:Y:S02]  /*3440*/  IADD3 R135, R237, UR16, RZ ;  /* 0x00000010ed877c10 */ /* 0x000fe4000fffe0ff */
[----:B------:R-:W-:Y:S01]  /*3450*/  HMMA.16816.F32 R96, R188, R182, R96 ;  /* 0x000000b6bc60723c */ /* 0x000fe20000001860 */
[----:B------:R1:W-:Y:S03]  /*3460*/  LDGSTS.E.BYPASS.LTC128B.128 [R134], [R132.64], P5 ;  /* 0x0000000084867fae */ /* 0x0003e6000a901d4c */
[----:B------:R-:W-:Y:S04]  /*3470*/  IADD3 R136, P5, R212, UR8, RZ ;  /* 0x00000008d4887c10 */ /* 0x000fe8000ffbe0ff */
[----:B------:R-:W-:Y:S01]  /*3480*/  IADD3.X R137, R213, UR10, RZ, P5, !PT ;  /* 0x0000000ad5897c10 */ /* 0x000fe2000affe4ff */
[----:B------:R2:W-:Y:S01]  /*3490*/  LDGSTS.E.BYPASS.LTC128B.128 [R135], [R138.64], P4 ;  /* 0x000000008a877fae */ /* 0x0005e2000a101d4c */
[C---:B---3--:R-:W-:Y:S07]  /*34a0*/  HMMA.16816.F32 R100, R192.reuse, R168, R100 ;  /* 0x000000a8c064723c */ /* 0x048fee0000001864 */
[----:B------:R3:W-:Y:S01]  /*34b0*/  LDGSTS.E.BYPASS.LTC128B.128 [R140], [R136.64], P3 ;  /* 0x00000000888c7fae */ /* 0x0007e20009901d4c */
[C---:B------:R-:W-:Y:S04]  /*34c0*/  HMMA.16816.F32 R104, R192.reuse, R170, R104 ;  /* 0x000000aac068723c */ /* 0x040fe80000001868 */
[----:B------:R-:W-:Y:S04]  /*34d0*/  IADD3 R218, P3, R218, 0x80, RZ ;  /* 0x00000080dada7810 */ /* 0x000fe80007f7e0ff */
[C---:B------:R-:W-:Y:S04]  /*34e0*/  HMMA.16816.F32 R108, R192.reuse, R172, R108 ;  /* 0x000000acc06c723c */ /* 0x040fe8000000186c */
[----:B-1----:R-:W-:Y:S01]  /*34f0*/  IADD3 R134, P0, R214, UR8, RZ ;  /* 0x00000008d6867c10 */ /* 0x002fe2000ff1e0ff */
[----:B------:R-:W-:Y:S01]  /*3500*/  IMAD.X R201, RZ, RZ, R201, P3 ;  /* 0x000000ffffc97224 */ /* 0x000fe200018e06c9 */
[----:B------:R-:W-:Y:S01]  /*3510*/  IADD3 R132, P4, R216, UR8, RZ ;  /* 0x00000008d8847c10 */ /* 0x000fe2000ff9e0ff */
[----:B------:R-:W-:Y:S01]  /*3520*/  UIADD3 UR8, UP0, UR8, UR9, URZ ;  /* 0x0000000908087290 */ /* 0x000fe2000ff1e03f */
[C---:B------:R-:W-:Y:S04]  /*3530*/  HMMA.16816.F32 R112, R192.reuse, R174, R112 ;  /* 0x000000aec070723c */ /* 0x040fe80000001870 */
[----:B--2---:R-:W-:Y:S02]  /*3540*/  IADD3.X R135, R215, UR10, RZ, P0, !PT ;  /* 0x0000000ad7877c10 */ /* 0x004fe400087fe4ff */
[----:B------:R-:W-:Y:S02]  /*3550*/  IADD3 R139, R235, UR16, RZ ;  /* 0x00000010eb8b7c10 */ /* 0x000fe4000fffe0ff */
[----:B------:R-:W-:Y:S01]  /*3560*/  IADD3.X R133, R217, UR10, RZ, P4, !PT ;  /* 0x0000000ad9857c10 */ /* 0x000fe2000a7fe4ff */
[C---:B------:R-:W-:Y:S01]  /*3570*/  HMMA.16816.F32 R116, R192.reuse, R176, R116 ;  /* 0x000000b0c074723c */ /* 0x040fe20000001874 */
[----:B------:R-:W-:Y:S01]  /*3580*/  UIADD3.X UR10, UR10, UR6, URZ, UP0, !UPT ;  /* 0x000000060a0a7290 */ /* 0x000fe200087fe43f */
[----:B---3--:R3:W-:Y:S01]  /*3590*/  LDGSTS.E.BYPASS.LTC128B.128 [R139], [R134.64], P2 ;  /* 0x00000000868b7fae */ /* 0x0087e20009101d4c */
[----:B------:R-:W-:Y:S02]  /*35a0*/  IADD3 R138, R234, UR16, RZ ;  /* 0x00000010ea8a7c10 */ /* 0x000fe4000fffe0ff */
[----:B------:R-:W-:Y:S02]  /*35b0*/  ISETP.LE.AND P4, PT, R226, UR7, PT ;  /* 0x00000007e2007c0c */ /* 0x000fe4000bf83270 */
[----:B------:R-:W-:Y:S01]  /*35c0*/  IADD3 R220, P2, R220, 0x80, RZ ;  /* 0x00000080dcdc7810 */ /* 0x000fe20007f5e0ff */
[C---:B------:R-:W-:Y:S02]  /*35d0*/  HMMA.16816.F32 R120, R192.reuse, R178, R120 ;  /* 0x000000b2c078723c */ /* 0x040fe40000001878 */
[----:B------:R3:W-:Y:S02]  /*35e0*/  LDGSTS.E.BYPASS.LTC128B.128 [R138], [R132.64], P1 ;  /* 0x00000000848a7fae */ /* 0x0007e40008901d4c */
[----:B------:R-:W-:Y:S01]  /*35f0*/  IADD3 R222, P1, R222, 0x80, RZ ;  /* 0x00000080dede7810 */ /* 0x000fe20007f3e0ff */
[----:B------:R-:W-:Y:S01]  /*3600*/  IMAD.X R219, RZ, RZ, R219, P2 ;  /* 0x000000ffffdb7224 */ /* 0x000fe200010e06db */
[----:B------:R-:W-:Y:S02]  /*3610*/  IADD3 R224, P0, R224, 0x80, RZ ;  /* 0x00000080e0e07810 */ /* 0x000fe40007f1e0ff */
[C---:B------:R-:W-:Y:S02]  /*3620*/  HMMA.16816.F32 R124, R192.reuse, R180, R124 ;  /* 0x000000b4c07c723c */ /* 0x040fe4000000187c */
[----:B------:R-:W0:Y:S02]  /*3630*/  LDGDEPBAR ;  /* 0x00000000000079af */ /* 0x000e240000000000 */
[----:B------:R-:W-:Y:S02]  /*3640*/  IMAD.X R221, RZ, RZ, R221, P1 ;  /* 0x000000ffffdd7224 */ /* 0x000fe400008e06dd */
[----:B------:R-:W-:Y:S02]  /*3650*/  IMAD.X R223, RZ, RZ, R223, P0 ;  /* 0x000000ffffdf7224 */ /* 0x000fe400000e06df */
[----:B------:R-:W-:Y:S01]  /*3660*/  HMMA.16816.F32 R128, R192, R182, R128 ;  /* 0x000000b6c080723c */ /* 0x000fe20000001880 */
[----:B------:R-:W-:Y:S04]  /*3670*/  DEPBAR.LE SB0, 0x2 ;  /* 0x000080800000791a */ /* 0x000fe80000000000 */
[----:B------:R-:W-:Y:S08]  /*3680*/  BAR.SYNC.DEFER_BLOCKING 0x0 ;  /* 0x0000000000007b1d */ /* 0x000ff00000010000 */
[----:B---3--:R1:W2:Y:S08]  /*3690*/  LDSM.16.M88.4 R132, [R200+UR4] ;  /* 0x00000004c884783b */ /* 0x0082b00008000200 */
[----:B------:R1:W2:Y:S08]  /*36a0*/  LDSM.16.M88.4 R152, [R200+UR4+0x1000] ;  /* 0x00100004c898783b */ /* 0x0002b00008000200 */
[----:B------:R1:W2:Y:S08]  /*36b0*/  LDSM.16.M88.4 R156, [R200+UR4+0x2000] ;  /* 0x00200004c89c783b */ /* 0x0002b00008000200 */
[----:B------:R1:W2:Y:S08]  /*36c0*/  LDSM.16.M88.4 R160, [R200+UR4+0x3000] ;  /* 0x00300004c8a0783b */ /* 0x0002b00008000200 */
[----:B------:R1:W2:Y:S08]  /*36d0*/  LDSM.16.MT88.4 R136, [R196+UR5] ;  /* 0x00000005c488783b */ /* 0x0002b00008004200 */
[----:B------:R1:W2:Y:S08]  /*36e0*/  LDSM.16.MT88.4 R140, [R3+UR5] ;  /* 0x00000005038c783b */ /* 0x0002b00008004200 */
[----:B------:R1:W2:Y:S08]  /*36f0*/  LDSM.16.MT88.4 R144, [R2+UR5] ;  /* 0x000000050290783b */ /* 0x0002b00008004200 */
[----:B------:R1:W2:Y:S01]  /*3700*/  LDSM.16.MT88.4 R148, [R0+UR5] ;  /* 0x000000050094783b */ /* 0x0002a20008004200 */
[----:B------:R-:W-:-:S05]  /*3710*/  @!P4 BRA `(.L_x_1) ;  /* 0xffffee900000c947 */ /* 0x000fca000383ffff */
[----:B------:R-:W-:Y:S02]  /*3720*/  F2FP.PACK_AB R67, R67, R66 ;  /* 0x000000424343723e */ /* 0x000fe400000000ff */
[----:B------:R-:W-:-:S02]  /*3730*/  F2FP.PACK_AB R66, R65, R64 ;  /* 0x000000404142723e */ /* 0x000fc400000000ff */
[----:B------:R-:W-:Y:S02]  /*3740*/  F2FP.PACK_AB R9, R9, R8 ;  /* 0x000000080909723e */ /* 0x000fe400000000ff */
[----:B------:R-:W-:Y:S02]  /*3750*/  F2FP.PACK_AB R65, R63, R62 ;  /* 0x0000003e3f41723e */ /* 0x000fe400000000ff */
[----:B------:R-:W-:Y:S02]  /*3760*/  F2FP.PACK_AB R64, R61, R60 ;  /* 0x0000003c3d40723e */ /* 0x000fe400000000ff */
[----:B------:R-:W-:Y:S02]  /*3770*/  F2FP.PACK_AB R8, R7, R6 ;  /* 0x000000060708723e */ /* 0x000fe400000000ff */
        /* <DEDUP_REMOVED lines=58> */
.L_x_0:
[----:B-1----:R-:W1:Y:S01]  /*3b20*/  S2R R3, SR_TID.X ;  /* 0x0000000000037919 */ /* 0x002e620000002100 */
[----:B------:R-:W-:-:S04]  /*3b30*/  DEPBAR.LE SB0, 0x0 ;  /* 0x000080000000791a */ /* 0x000fc80000000000 */
[----:B------:R-:W-:Y:S02]  /*3b40*/  LOP3.LUT R4, R252, 0x7, RZ, 0xc0, !PT ;  /* 0x00000007fc047812 */ /* 0x000fe400078ec0ff */
[----:B------:R-:W-:Y:S02]  /*3b50*/  ISETP.GE.AND P6, PT, R225, c[0x0][0x17c], PT ;  /* 0x00005f00e1007a0c */ /* 0x000fe40003fc6270 */
[C---:B------:R-:W-:Y:S02]  /*3b60*/  LOP3.LUT R29, R233.reuse, R238, RZ, 0xfc, !PT ;  /* 0x000000eee91d7212 */ /* 0x040fe400078efcff */
[C---:B------:R-:W-:Y:S02]  /*3b70*/  LOP3.LUT R30, R233.reuse, R232, RZ, 0xfc, !PT ;  /* 0x000000e8e91e7212 */ /* 0x040fe400078efcff */
[----:B------:R-:W-:Y:S02]  /*3b80*/  LOP3.LUT R57, R233, R231, RZ, 0xfc, !PT ;  /* 0x000000e7e9397212 */ /* 0x000fe400078efcff */
[----:B------:R-:W-:-:S02]  /*3b90*/  ISETP.LT.AND P3, PT, R29, c[0x0][0x178], !P6 ;  /* 0x00005e001d007a0c */ /* 0x000fc40007761270 */
[C---:B------:R-:W-:Y:S01]  /*3ba0*/  ISETP.LT.AND P1, PT, R57.reuse, c[0x0][0x178], !P6 ;  /* 0x00005e0039007a0c */ /* 0x040fe20007721270 */
[----:B------:R-:W-:Y:S01]  /*3bb0*/  IMAD R57, R57, c[0x0][0x18c], RZ ;  /* 0x0000630039397a24 */ /* 0x000fe200078e02ff */
[----:B------:R-:W-:Y:S01]  /*3bc0*/  BAR.SYNC.DEFER_BLOCKING 0x0 ;  /* 0x0000000000007b1d */ /* 0x000fe20000010000 */
[----:B------:R-:W-:Y:S02]  /*3bd0*/  ISETP.LT.AND P2, PT, R30, c[0x0][0x178], !P6 ;  /* 0x00005e001e007a0c */ /* 0x000fe40007741270 */
[----:B------:R-:W-:Y:S02]  /*3be0*/  LOP3.LUT R58, R233, R230, RZ, 0xfc, !PT ;  /* 0x000000e6e93a7212 */ /* 0x000fe400078efcff */
[C---:B-1----:R-:W-:Y:S02]  /*3bf0*/  SHF.L.U32 R0, R3.reuse, 0x1, RZ ;  /* 0x0000000103007819 */ /* 0x042fe400000006ff */
[C---:B------:R-:W-:Y:S02]  /*3c00*/  LOP3.LUT R56, R3.reuse, 0x80, RZ, 0xc0, !PT ;  /* 0x0000008003387812 */ /* 0x040fe400078ec0ff */
[----:B------:R-:W-:-:S02]  /*3c10*/  LOP3.LUT R3, R3, 0x1f, RZ, 0xc0, !PT ;  /* 0x0000001f03037812 */ /* 0x000fc400078ec0ff */
[----:B------:R-:W-:Y:S02]  /*3c20*/  LOP3.LUT R0, R0, 0x6, RZ, 0xc0, !PT ;  /* 0x0000000600007812 */ /* 0x000fe400078ec0ff */
[----:B------:R-:W-:Y:S01]  /*3c30*/  LEA.HI R2, R3, R251, RZ, 0x1e ;  /* 0x000000fb03027211 */ /* 0x000fe200078ff0ff */
[----:B------:R-:W-:Y:S01]  /*3c40*/  IMAD R3, R4, 0x21, R3 ;  /* 0x0000002104037824 */ /* 0x000fe200078e0203 */
[----:B------:R-:W-:Y:S01]  /*3c50*/  SHF.R.U32.HI R56, RZ, 0x5, R56 ;  /* 0x00000005ff387819 */ /* 0x000fe20000011638 */
[----:B------:R-:W-:Y:S01]  /*3c60*/  IMAD R0, R248, 0x8, R0 ;  /* 0x00000008f8007824 */ /* 0x000fe200078e0200 */
[C---:B------:R-:W-:Y:S02]  /*3c70*/  LOP3.LUT R59, R233.reuse, R229, RZ, 0xfc, !PT ;  /* 0x000000e5e93b7212 */ /* 0x040fe400078efcff */
[C---:B------:R-:W-:Y:S01]  /*3c80*/  LOP3.LUT R56, R233.reuse, R248, R56, 0xfe, !PT ;  /* 0x000000f8e9387212 */ /* 0x040fe200078efe38 */
[----:B------:R-:W-:Y:S01]  /*3c90*/  IMAD R0, R2, 0x108, R0 ;  /* 0x0000010802007824 */ /* 0x000fe200078e0200 */
[----:B------:R-:W-:-:S02]  /*3ca0*/  LOP3.LUT R63, R233, R227, RZ, 0xfc, !PT ;  /* 0x000000e3e93f7212 */ /* 0x000fc400078efcff */
[----:B------:R-:W-:Y:S02]  /*3cb0*/  LOP3.LUT R2, R56, 0x40, RZ, 0xfc, !PT ;  /* 0x0000004038027812 */ /* 0x000fe400078efcff */
[----:B------:R-:W-:Y:S02]  /*3cc0*/  SHF.L.U32 R0, R0, 0x1, RZ ;  /* 0x0000000100007819 */ /* 0x000fe400000006ff */
[----:B------:R-:W-:Y:S01]  /*3cd0*/  ISETP.LT.AND P0, PT, R2, c[0x0][0x178], !P6 ;  /* 0x00005e0002007a0c */ /* 0x000fe20007701270 */
[----:B------:R-:W-:Y:S01]  /*3ce0*/  IMAD.SHL.U32 R2, R3, 0x8, RZ ;  /* 0x0000000803027824 */ /* 0x000fe200078e00ff */
[----:B------:R-:W-:Y:S01]  /*3cf0*/  ISETP.LT.AND P4, PT, R56, c[0x0][0x178], !P6 ;  /* 0x00005e0038007a0c */ /* 0x000fe20007781270 */
[----:B------:R-:W-:Y:S01]  /*3d00*/  STS [R0], R7 ;  /* 0x0000000700007388 */ /* 0x000fe20000000800 */
[----:B------:R-:W-:-:S03]  /*3d10*/  LOP3.LUT R60, R233, R228, RZ, 0xfc, !PT ;  /* 0x000000e4e93c7212 */ /* 0x000fc600078efcff */
[----:B------:R-:W-:Y:S04]  /*3d20*/  STS [R0+0x1080], R8 ;  /* 0x0010800800007388 */ /* 0x000fe80000000800 */
        /* <DEDUP_REMOVED lines=10> */
[----:B------:R1:W-:Y:S04]  /*3dd0*/  STS [R0+0x180], R28 ;  /* 0x0001801c00007388 */ /* 0x0003e80000000800 */
[----:B------:R4:W-:Y:S04]  /*3de0*/  STS [R0+0x1200], R31 ;  /* 0x0012001f00007388 */ /* 0x0009e80000000800 */
[----:B------:R-:W-:Y:S04]  /*3df0*/  STS [R0+0x1c0], R32 ;  /* 0x0001c02000007388 */ /* 0x000fe80000000800 */
[----:B------:R-:W-:Y:S01]  /*3e00*/  STS [R0+0x1240], R34 ;  /* 0x0012402200007388 */ /* 0x000fe20000000800 */
[----:B-1----:R-:W-:-:S03]  /*3e10*/  SHF.L.U32 R28, R2, 0x1, RZ ;  /* 0x00000001021c7819 */ /* 0x002fc600000006ff */
[----:B------:R-:W-:Y:S01]  /*3e20*/  BAR.SYNC.DEFER_BLOCKING 0x0 ;  /* 0x0000000000007b1d */ /* 0x000fe20000010000 */
[----:B----4-:R-:W-:Y:S01]  /*3e30*/  IMAD R31, R29, c[0x0][0x18c], RZ ;  /* 0x000063001d1f7a24 */ /* 0x010fe200078e02ff */
[----:B------:R-:W-:-:S04]  /*3e40*/  LOP3.LUT R29, R56, 0x48, RZ, 0xfc, !PT ;  /* 0x00000048381d7812 */ /* 0x000fc800078efcff */
[----:B------:R-:W-:Y:S01]  /*3e50*/  ISETP.LT.AND P5, PT, R29, c[0x0][0x178], !P6 ;  /* 0x00005e001d007a0c */ /* 0x000fe200077a1270 */
[----:B------:R-:W1:Y:S04]  /*3e60*/  LDS.128 R20, [R28] ;  /* 0x000000001c147984 */ /* 0x000e680000000c00 */
[----:B------:R-:W4:Y:S04]  /*3e70*/  LDS.128 R16, [R28+0x1080] ;  /* 0x001080001c107984 */ /* 0x000f280000000c00 */
[----:B------:R-:W3:Y:S04]  /*3e80*/  LDS.128 R12, [R28+0x2100] ;  /* 0x002100001c0c7984 */ /* 0x000ee80000000c00 */
[----:B------:R-:W2:Y:S04]  /*3e90*/  LDS.128 R8, [R28+0x3180] ;  /* 0x003180001c087984 */ /* 0x000ea80000000c00 */
[----:B------:R-:W-:Y:S06]  /*3ea0*/  BAR.SYNC.DEFER_BLOCKING 0x0 ;  /* 0x0000000000007b1d */ /* 0x000fec0000010000 */
[----:B------:R-:W-:Y:S04]  /*3eb0*/  STS [R0], R36 ;  /* 0x0000002400007388 */ /* 0x000fe80000000800 */
        /* <DEDUP_REMOVED lines=12> */
[----:B------:R-:W-:Y:S04]  /*3f80*/  STS [R0+0x1200], R65 ;  /* 0x0012004100007388 */ /* 0x000fe80000000800 */
[----:B------:R-:W-:Y:S04]  /*3f90*/  STS [R0+0x1c0], R66 ;  /* 0x0001c04200007388 */ /* 0x000fe80000000800 */
[----:B------:R-:W-:Y:S04]  /*3fa0*/  STS [R0+0x1240], R67 ;  /* 0x0012404300007388 */ /* 0x000fe80000000800 */
[----:B------:R-:W-:Y:S01]  /*3fb0*/  BAR.SYNC.DEFER_BLOCKING 0x0 ;  /* 0x0000000000007b1d */ /* 0x000fe20000010000 */
[----:B-1----:R-:W-:-:S02]  /*3fc0*/  IMAD.MOV.U32 R62, RZ, RZ, 0x2 ;  /* 0x00000002ff3e7424 */ /* 0x002fc400078e00ff */
[----:B--2---:R-:W-:-:S04]  /*3fd0*/  IMAD R61, R56, c[0x0][0x18c], RZ ;  /* 0x00006300383d7a24 */ /* 0x004fc800078e02ff */
[----:B------:R-:W-:-:S06]  /*3fe0*/  IMAD.WIDE R2, R61, R62, c[0x0][0x170] ;  /* 0x00005c003d027625 */ /* 0x000fcc00078e023e */
[----:B------:R-:W-:Y:S01]  /*3ff0*/  IMAD.WIDE R2, R225, 0x2, R2 ;  /* 0x00000002e1027825 */ /* 0x000fe200078e0202 */
[----:B------:R-:W1:Y:S04]  /*4000*/  LDS.128 R4, [R28] ;  /* 0x000000001c047984 */ /* 0x000e680000000c00 */
[----:B------:R-:W2:Y:S04]  /*4010*/  LDS.128 R52, [R28+0x1080] ;  /* 0x001080001c347984 */ /* 0x000ea80000000c00 */
[----:B------:R-:W1:Y:S04]  /*4020*/  LDS.128 R48, [R28+0x2100] ;  /* 0x002100001c307984 */ /* 0x000e680000000c00 */
[----:B------:R-:W1:Y:S04]  /*4030*/  LDS.128 R44, [R28+0x3180] ;  /* 0x003180001c2c7984 */ /* 0x000e680000000c00 */
        /* <DEDUP_REMOVED lines=17> */
[----:B------:R-:W-:Y:S06]  /*4150*/  BAR.SYNC.DEFER_BLOCKING 0x0 ;  /* 0x0000000000007b1d */ /* 0x000fec0000010000 */
[----:B------:R-:W1:Y:S04]  /*4160*/  LDS.128 R40, [R28] ;  /* 0x000000001c287984 */ /* 0x000e680000000c00 */
[----:B------:R-:W1:Y:S04]  /*4170*/  LDS.128 R36, [R28+0x1080] ;  /* 0x001080001c247984 */ /* 0x000e680000000c00 */
        /* <DEDUP_REMOVED lines=19> */
[----:B------:R-:W-:Y:S01]  /*42b0*/  BAR.SYNC.DEFER_BLOCKING 0x0 ;  /* 0x0000000000007b1d */ /* 0x000fe20000010000 */
[----:B-1----:R-:W-:-:S02]  /*42c0*/  IMAD R0, R30, c[0x0][0x18c], RZ ;  /* 0x000063001e007a24 */ /* 0x002fc400078e02ff */
[----:B------:R-:W-:-:S03]  /*42d0*/  IMAD.WIDE R30, R31, R62, c[0x0][0x170] ;  /* 0x00005c001f1e7625 */ /* 0x000fc600078e023e */
[----:B------:R1:W-:Y:S01]  /*42e0*/  @P4 STG.E.128 [R2.64], R20 ;  /* 0x0000001402004986 */ /* 0x0003e2000c101d0c */
[----:B------:R-:W-:Y:S02]  /*42f0*/  ISETP.LT.AND P4, PT, R58, c[0x0][0x178], !P6 ;  /* 0x00005e003a007a0c */ /* 0x000fe40007781270 */
[----:B------:R-:W-:-:S05]  /*4300*/  IMAD.WIDE R30, R225, 0x2, R30 ;  /* 0x00000002e11e7825 */ /* 0x000fca00078e021e */
[----:B----4-:R4:W-:Y:S01]  /*4310*/  @P3 STG.E.128 [R30.64], R16 ;  /* 0x000000101e003986 */ /* 0x0109e2000c101d0c */
[----:B------:R-:W-:Y:S01]  /*4320*/  ISETP.LT.AND P3, PT, R59, c[0x0][0x178], !P6 ;  /* 0x00005e003b007a0c */ /* 0x000fe20007761270 */
[----:B-1----:R-:W-:-:S04]  /*4330*/  IMAD.WIDE R20, R0, R62, c[0x0][0x170] ;  /* 0x00005c0000147625 */ /* 0x002fc800078e023e */
[----:B------:R-:W-:Y:S01]  /*4340*/  IMAD.WIDE R2, R57, R62, c[0x0][0x170] ;  /* 0x00005c0039027625 */ /* 0x000fe200078e023e */
[----:B------:R-:W-:-:S03]  /*4350*/  MOV R57, c[0x0][0x18c] ;  /* 0x0000630000397a02 */ /* 0x000fc60000000f00 */
[----:B------:R-:W-:-:S04]  /*4360*/  IMAD.WIDE R22, R225, 0x2, R20 ;  /* 0x00000002e1167825 */ /* 0x000fc800078e0214 */
[----:B------:R-:W-:Y:S01]  /*4370*/  IMAD R0, R58, c[0x0][0x18c], RZ ;  /* 0x000063003a007a24 */ /* 0x000fe200078e02ff */
[----:B---3--:R1:W-:Y:S01]  /*4380*/  @P2 STG.E.128 [R22.64], R12 ;  /* 0x0000000c16002986 */ /* 0x0083e2000c101d0c */
[----:B------:R-:W-:Y:S01]  /*4390*/  IMAD.WIDE R20, R225, 0x2, R2 ;  /* 0x00000002e1147825 */ /* 0x000fe200078e0202 */
[----:B------:R-:W-:Y:S02]  /*43a0*/  ISETP.LT.AND P2, PT, R60, c[0x0][0x178], !P6 ;  /* 0x00005e003c007a0c */ /* 0x000fe40007741270 */
[----:B------:R-:W3:Y:S01]  /*43b0*/  LDS.128 R12, [R28] ;  /* 0x000000001c0c7984 */ /* 0x000ee20000000c00 */
[----:B------:R-:W-:Y:S01]  /*43c0*/  IMAD.WIDE R2, R0, R62, c[0x0][0x170] ;  /* 0x00005c0000027625 */ /* 0x000fe200078e023e */
[----:B------:R-:W-:Y:S02]  /*43d0*/  LOP3.LUT R0, R56, 0x50, RZ, 0xfc, !PT ;  /* 0x0000005038007812 */ /* 0x000fe400078efcff */
[----:B------:R2:W-:Y:S01]  /*43e0*/  @P1 STG.E.128 [R20.64], R8 ;  /* 0x0000000814001986 */ /* 0x0005e2000c101d0c */
[----:B----4-:R-:W-:Y:S01]  /*43f0*/  IMAD R16, R60, c[0x0][0x18c], RZ ;  /* 0x000063003c107a24 */ /* 0x010fe200078e02ff */
[----:B------:R-:W-:Y:S01]  /*4400*/  ISETP.LT.AND P1, PT, R63, c[0x0][0x178], !P6 ;  /* 0x00005e003f007a0c */ /* 0x000fe20007721270 */
[----:B------:R-:W-:-:S04]  /*4410*/  IMAD.WIDE R2, R225, 0x2, R2 ;  /* 0x00000002e1027825 */ /* 0x000fc800078e0202 */
[----:B------:R-:W-:Y:S01]  /*4420*/  IMAD R18, R63, c[0x0][0x18c], RZ ;  /* 0x000063003f127a24 */ /* 0x000fe200078e02ff */
[----:B------:R4:W-:Y:S01]  /*4430*/  @P4 STG.E.128 [R2.64], R4 ;  /* 0x0000000402004986 */ /* 0x0009e2000c101d0c */
[-C--:B------:R-:W-:Y:S01]  /*4440*/  IMAD.WIDE R16, R16, R62.reuse, c[0x0][0x170] ;  /* 0x00005c0010107625 */ /* 0x080fe200078e023e */
[----:B------:R-:W-:Y:S02]  /*4450*/  ISETP.LT.AND P4, PT, R0, c[0x0][0x178], !P6 ;  /* 0x00005e0000007a0c */ /* 0x000fe40007781270 */
[----:B------:R-:W-:Y:S01]  /*4460*/  LDS.128 R4, [R28+0x2100] ;  /* 0x002100001c047984 */ /* 0x000fe20000000c00 */
[----:B------:R-:W-:-:S04]  /*4470*/  IMAD.WIDE R18, R18, R62, c[0x0][0x170] ;  /* 0x00005c0012127625 */ /* 0x000fc800078e023e */
[----:B------:R-:W-:Y:S01]  /*4480*/  IMAD.WIDE R16, R225, 0x2, R16 ;  /* 0x00000002e1107825 */ /* 0x000fe200078e0210 */
[----:B-1----:R-:W-:-:S03]  /*4490*/  LOP3.LUT R22, R56, 0x60, RZ, 0xfc, !PT ;  /* 0x0000006038167812 */ /* 0x002fc600078efcff */
[----:B--2---:R-:W-:Y:S01]  /*44a0*/  IMAD R8, R59, c[0x0][0x18c], RZ ;  /* 0x000063003b087a24 */ /* 0x004fe200078e02ff */
[----:B------:R-:W-:Y:S01]  /*44b0*/  LOP3.LUT R21, R56, 0x58, RZ, 0xfc, !PT ;  /* 0x0000005838157812 */ /* 0x000fe200078efcff */
[----:B------:R-:W-:Y:S02]  /*44c0*/  IMAD R20, R57, 0x40, R61 ;  /* 0x0000004039147824 */ /* 0x000fe400078e023d */
[----:B------:R-:W-:-:S06]  /*44d0*/  IMAD.WIDE R8, R8, R62, c[0x0][0x170] ;  /* 0x00005c0008087625 */ /* 0x000fcc00078e023e */
[----:B----4-:R-:W-:Y:S02]  /*44e0*/  IMAD.WIDE R2, R225, 0x2, R8 ;  /* 0x00000002e1027825 */ /* 0x010fe400078e0208 */
[----:B------:R-:W1:Y:S04]  /*44f0*/  LDS.128 R8, [R28+0x1080] ;  /* 0x001080001c087984 */ /* 0x000e680000000c00 */
[----:B------:R2:W-:Y:S01]  /*4500*/  @P3 STG.E.128 [R2.64], R52 ;  /* 0x0000003402003986 */ /* 0x0005e2000c101d0c */
[----:B------:R-:W-:Y:S02]  /*4510*/  ISETP.LT.AND P3, PT, R21, c[0x0][0x178], !P6 ;  /* 0x00005e0015007a0c */ /* 0x000fe40007761270 */
[----:B------:R-:W-:Y:S01]  /*4520*/  LEA R21, R57, R20, 0x3 ;  /* 0x0000001439157211 */ /* 0x000fe200078e18ff */
[----:B------:R4:W-:Y:S01]  /*4530*/  @P2 STG.E.128 [R16.64], R48 ;  /* 0x0000003010002986 */ /* 0x0009e2000c101d0c */
[----:B------:R-:W-:-:S02]  /*4540*/  ISETP.LT.AND P2, PT, R22, c[0x0][0x178], !P6 ;  /* 0x00005e0016007a0c */ /* 0x000fc40007741270 */
[----:B------:R-:W-:Y:S01]  /*4550*/  LOP3.LUT R22, R56, 0x68, RZ, 0xfc, !PT ;  /* 0x0000006838167812 */ /* 0x000fe200078efcff */
[----:B------:R-:W-:Y:S02]  /*4560*/  IMAD R0, R57, 0x8, R21 ;  /* 0x0000000839007824 */ /* 0x000fe400078e0215 */
[----:B--2---:R-:W-:-:S04]  /*4570*/  IMAD.WIDE R2, R225, 0x2, R18 ;  /* 0x00000002e1027825 */ /* 0x004fc800078e0212 */
[----:B------:R-:W-:Y:S01]  /*4580*/  IMAD.WIDE R18, R20, R62, c[0x0][0x170] ;  /* 0x00005c0014127625 */ /* 0x000fe200078e023e */
[----:B------:R-:W-:Y:S01]  /*4590*/  LEA R20, R57, R0, 0x3 ;  /* 0x0000000039147211 */ /* 0x000fe200078e18ff */
[----:B------:R2:W-:Y:S01]  /*45a0*/  @P1 STG.E.128 [R2.64], R44 ;  /* 0x0000002c02001986 */ /* 0x0005e2000c101d0c */
[----:B------:R-:W-:Y:S01]  /*45b0*/  ISETP.LT.AND P1, PT, R22, c[0x0][0x178], !P6 ;  /* 0x00005e0016007a0c */ /* 0x000fe20007721270 */
[----:B----4-:R-:W-:-:S04]  /*45c0*/  IMAD.WIDE R16, R21, R62, c[0x0][0x170] ;  /* 0x00005c0015107625 */ /* 0x010fc800078e023e */
[----:B--2---:R-:W-:Y:S01]  /*45d0*/  IMAD.WIDE R2, R225, 0x2, R18 ;  /* 0x00000002e1027825 */ /* 0x004fe200078e0212 */
[----:B------:R-:W-:Y:S02]  /*45e0*/  LEA R18, R57, R20, 0x3 ;  /* 0x0000001439127211 */ /* 0x000fe400078e18ff */
[----:B------:R-:W-:Y:S01]  /*45f0*/  LOP3.LUT R19, R56, 0x70, RZ, 0xfc, !PT ;  /* 0x0000007038137812 */ /* 0x000fe200078efcff */
[-C--:B------:R-:W-:Y:S01]  /*4600*/  IMAD.WIDE R20, R20, R62.reuse, c[0x0][0x170] ;  /* 0x00005c0014147625 */ /* 0x080fe200078e023e */
[----:B------:R2:W-:Y:S02]  /*4610*/  @P0 STG.E.128 [R2.64], R40 ;  /* 0x0000002802000986 */ /* 0x0005e4000c101d0c */
[----:B------:R-:W-:Y:S01]  /*4620*/  ISETP.LT.AND P0, PT, R19, c[0x0][0x178], !P6 ;  /* 0x00005e0013007a0c */ /* 0x000fe20007701270 */
[----:B------:R-:W-:Y:S02]  /*4630*/  IMAD R30, R57, 0x8, R18 ;  /* 0x00000008391e7824 */ /* 0x000fe400078e0212 */
[----:B------:R-:W-:-:S03]  /*4640*/  IMAD.WIDE R18, R18, R62, c[0x0][0x170] ;  /* 0x00005c0012127625 */ /* 0x000fc600078e023e */
[----:B------:R-:W-:Y:S01]  /*4650*/  LEA R29, R57, R30, 0x3 ;  /* 0x0000001e391d7211 */ /* 0x000fe200078e18ff */
[----:B------:R-:W-:-:S04]  /*4660*/  IMAD.WIDE R30, R30, R62, c[0x0][0x170] ;  /* 0x00005c001e1e7625 */ /* 0x000fc800078e023e */
[----:B------:R-:W-:-:S04]  /*4670*/  IMAD.WIDE R20, R225, 0x2, R20 ;  /* 0x00000002e1147825 */ /* 0x000fc800078e0214 */
[----:B------:R-:W-:-:S04]  /*4680*/  IMAD.WIDE R18, R225, 0x2, R18 ;  /* 0x00000002e1127825 */ /* 0x000fc800078e0212 */
[----:B--2---:R-:W-:-:S04]  /*4690*/  IMAD.WIDE R2, R225, 0x2, R16 ;  /* 0x00000002e1027825 */ /* 0x004fc800078e0210 */
[-C--:B------:R-:W-:Y:S01]  /*46a0*/  IMAD.WIDE R16, R0, R62.reuse, c[0x0][0x170] ;  /* 0x00005c0000107625 */ /* 0x080fe200078e023e */
[----:B------:R-:W-:Y:S01]  /*46b0*/  LOP3.LUT R0, R56, 0x78, RZ, 0xfc, !PT ;  /* 0x0000007838007812 */ /* 0x000fe200078efcff */
[----:B------:R2:W-:Y:S02]  /*46c0*/  @P5 STG.E.128 [R2.64], R36 ;  /* 0x0000002402005986 */ /* 0x0005e4000c101d0c */
[----:B------:R-:W-:Y:S01]  /*46d0*/  IMAD.WIDE R40, R29, R62, c[0x0][0x170] ;  /* 0x00005c001d287625 */ /* 0x000fe200078e023e */
[----:B------:R-:W-:-:S03]  /*46e0*/  ISETP.LT.AND P6, PT, R0, c[0x0][0x178], !P6 ;  /* 0x00005e0000007a0c */ /* 0x000fc600077c1270 */
[----:B------:R-:W-:-:S04]  /*46f0*/  IMAD.WIDE R22, R225, 0x2, R16 ;  /* 0x00000002e1167825 */ /* 0x000fc800078e0210 */
[C---:B------:R-:W-:Y:S01]  /*4700*/  IMAD.WIDE R16, R225.reuse, 0x2, R30 ;  /* 0x00000002e1107825 */ /* 0x040fe200078e021e */
[----:B------:R-:W-:Y:S04]  /*4710*/  @P4 STG.E.128 [R22.64], R32 ;  /* 0x0000002016004986 */ /* 0x000fe8000c101d0c */
[----:B------:R-:W-:Y:S04]  /*4720*/  @P3 STG.E.128 [R20.64], R24 ;  /* 0x0000001814003986 */ /* 0x000fe8000c101d0c */
[----:B---3--:R-:W-:Y:S04]  /*4730*/  @P2 STG.E.128 [R18.64], R12 ;  /* 0x0000000c12002986 */ /* 0x008fe8000c101d0c */
[----:B-1----:R-:W-:Y:S01]  /*4740*/  @P1 STG.E.128 [R16.64], R8 ;  /* 0x0000000810001986 */ /* 0x002fe2000c101d0c */
[----:B--2---:R-:W-:-:S05]  /*4750*/  IMAD.WIDE R2, R225, 0x2, R40 ;  /* 0x00000002e1027825 */ /* 0x004fca00078e0228 */
[----:B------:R1:W-:Y:S02]  /*4760*/  @P0 STG.E.128 [R2.64], R4 ;  /* 0x0000000402000986 */ /* 0x0003e4000c101d0c */
[----:B-1----:R-:W-:-:S05]  /*4770*/  LEA R2, R57, R29, 0x3 ;  /* 0x0000001d39027211 */ /* 0x002fca00078e18ff */
[----:B------:R-:W-:-:S06]  /*4780*/  IMAD.WIDE R2, R2, R62, c[0x0][0x170] ;  /* 0x00005c0002027625 */ /* 0x000fcc00078e023e */
[----:B------:R-:W-:Y:S01]  /*4790*/  IMAD.WIDE R2, R225, 0x2, R2 ;  /* 0x00000002e1027825 */ /* 0x000fe200078e0202 */
[----:B------:R-:W-:Y:S06]  /*47a0*/  @!P6 EXIT ;  /* 0x000000000000e94d */ /* 0x000fec0003800000 */
[----:B------:R-:W1:Y:S04]  /*47b0*/  LDS.128 R4, [R28+0x3180] ;  /* 0x003180001c047984 */ /* 0x000e680000000c00 */
[----:B-1----:R-:W-:Y:S01]  /*47c0*/  STG.E.128 [R2.64], R4 ;  /* 0x0000000402007986 */ /* 0x002fe2000c101d0c */
[----:B------:R-:W-:Y:S05]  /*47d0*/  EXIT ;  /* 0x000000000000794d */ /* 0x000fea0003800000 */
.L_x_2:
[----:B------:R-:W-:-:S00]  /*47e0*/  BRA `(.L_x_2) ;  /* 0xfffffff000007947 */ /* 0x000fc0000383ffff */
[----:B------:R-:W-:-:S00]  /*47f0*/  NOP ;  /* 0x0000000000007918 */ /* 0x000fc00000000000 */
        /* <DEDUP_REMOVED lines=8> */
.L_x_3:


//--------------------- .nv.shared.matmul_kernel  --------------------------
	.section	.nv.shared.matmul_kernel,"aw",@nobits
	.sectionflags	@""
	.align	16
